	.target	sm_90a

	.elftype	@"ET_EXEC"


//--------------------- .note.nv.tkinfo           --------------------------
	.section	.note.nv.tkinfo,"",@"SHT_NOTE"
	.sectionflags	@"SHF_NOTE_NV_TKINFO"
	.tkinfo
        /*0018*/ 	.word	0x00000002
        /*0030*/ 	.string	""
        /*0030*/ 	.string	"ptxas"
        /*0030*/ 	.string	"Cuda compilation tools, release 13.0, V13.0.88"
        /*0030*/ 	.string	"Build cuda_13.0.r13.0/compiler.36424714_0"
        /*0030*/ 	.string	"-arch sm_90a -m 64 "



//--------------------- .note.nv.cuinfo           --------------------------
	.section	.note.nv.cuinfo,"",@"SHT_NOTE"
	.sectionflags	@"SHF_NOTE_NV_CUINFO"
        /*0018*/ 	.short	0x0002
        /*001a*/ 	.short	0x005a
        /*001c*/ 	.short	0x0082
	.zero		2


//--------------------- .nv.info                  --------------------------
	.section	.nv.info,"",@"SHT_CUDA_INFO"
	.align	4


	//----- nvinfo : EIATTR_REGCOUNT
	.align		4
        /*0000*/ 	.byte	0x04, 0x2f
        /*0002*/ 	.short	(.L_12 - .L_11)
	.align		4
.L_11:
        /*0004*/ 	.word	index@(_ZN7cutlass13device_kernelINS_4gemm6kernel13GemmUniversalIN4cute5tupleIJiiiiEEENS1_10collective13CollectiveMmaINS1_37MainloopSm90TmaGmmaWarpSpecializedFP8ILi4ENS5_IJNS4_1CILi1EEENSA_ILi2EEESB_EEENS1_35KernelTmaWarpSpecializedCooperativeEEENS5_IJNSA_ILi128EEENSA_ILi256EEENSA_ILi32EEEEEENS_12float_e5m2_tENS5_IJlSB_lEEESK_SL_NS4_8TiledMMAINS4_8MMA_AtomIJNS4_4SM904GMMA31MMA_64x256x32_F32E5M2E5M2_SS_TNILNSP_7ScaleInE1ELSR_1EEEEEENS4_6LayoutINS5_IJSC_SB_SB_EEENS5_IJSB_NSA_ILi0EEESW_EEEEENS5_IJNS4_10UnderscoreESZ_SZ_EEEEENS4_23SM90_TMA_LOAD_MULTICASTENS4_14ComposedLayoutINS4_7SwizzleILi1ELi4ELi3EEENS4_18smem_ptr_flag_bitsILi8EEENSU_INS5_IJNSA_ILi8EEESI_EEENS5_IJSI_SB_EEEEEEEvNS4_8identityENS4_13SM90_TMA_LOADES1C_vS1D_EENS_8epilogue10collective6detail29Sm90TmaWarpSpecializedAdapterINS1H_15DefaultEpilogueISK_SL_SL_NS1G_6thread17LinearCombinationISK_Li1EffLNS1L_9ScaleType4KindE0ELNS_15FloatRoundStyleE2ESK_EENS1_15EpilogueDefaultEEEEEvvEEEEvNT_6ParamsE)
        /*0008*/ 	.word	0x000000a8


	//----- nvinfo : EIATTR_FRAME_SIZE
	.align		4
.L_12:
        /*000c*/ 	.byte	0x04, 0x11
        /*000e*/ 	.short	(.L_14 - .L_13)
	.align		4
.L_13:
        /*0010*/ 	.word	index@(_ZN7cutlass13device_kernelINS_4gemm6kernel13GemmUniversalIN4cute5tupleIJiiiiEEENS1_10collective13CollectiveMmaINS1_37MainloopSm90TmaGmmaWarpSpecializedFP8ILi4ENS5_IJNS4_1CILi1EEENSA_ILi2EEESB_EEENS1_35KernelTmaWarpSpecializedCooperativeEEENS5_IJNSA_ILi128EEENSA_ILi256EEENSA_ILi32EEEEEENS_12float_e5m2_tENS5_IJlSB_lEEESK_SL_NS4_8TiledMMAINS4_8MMA_AtomIJNS4_4SM904GMMA31MMA_64x256x32_F32E5M2E5M2_SS_TNILNSP_7ScaleInE1ELSR_1EEEEEENS4_6LayoutINS5_IJSC_SB_SB_EEENS5_IJSB_NSA_ILi0EEESW_EEEEENS5_IJNS4_10UnderscoreESZ_SZ_EEEEENS4_23SM90_TMA_LOAD_MULTICASTENS4_14ComposedLayoutINS4_7SwizzleILi1ELi4ELi3EEENS4_18smem_ptr_flag_bitsILi8EEENSU_INS5_IJNSA_ILi8EEESI_EEENS5_IJSI_SB_EEEEEEEvNS4_8identityENS4_13SM90_TMA_LOADES1C_vS1D_EENS_8epilogue10collective6detail29Sm90TmaWarpSpecializedAdapterINS1H_15DefaultEpilogueISK_SL_SL_NS1G_6thread17LinearCombinationISK_Li1EffLNS1L_9ScaleType4KindE0ELNS_15FloatRoundStyleE2ESK_EENS1_15EpilogueDefaultEEEEEvvEEEEvNT_6ParamsE)
        /*0014*/ 	.word	0x00000100


	//----- nvinfo : EIATTR_MIN_STACK_SIZE
	.align		4
.L_14:
        /*0018*/ 	.byte	0x04, 0x12
        /*001a*/ 	.short	(.L_16 - .L_15)
	.align		4
.L_15:
        /*001c*/ 	.word	index@(_ZN7cutlass13device_kernelINS_4gemm6kernel13GemmUniversalIN4cute5tupleIJiiiiEEENS1_10collective13CollectiveMmaINS1_37MainloopSm90TmaGmmaWarpSpecializedFP8ILi4ENS5_IJNS4_1CILi1EEENSA_ILi2EEESB_EEENS1_35KernelTmaWarpSpecializedCooperativeEEENS5_IJNSA_ILi128EEENSA_ILi256EEENSA_ILi32EEEEEENS_12float_e5m2_tENS5_IJlSB_lEEESK_SL_NS4_8TiledMMAINS4_8MMA_AtomIJNS4_4SM904GMMA31MMA_64x256x32_F32E5M2E5M2_SS_TNILNSP_7ScaleInE1ELSR_1EEEEEENS4_6LayoutINS5_IJSC_SB_SB_EEENS5_IJSB_NSA_ILi0EEESW_EEEEENS5_IJNS4_10UnderscoreESZ_SZ_EEEEENS4_23SM90_TMA_LOAD_MULTICASTENS4_14ComposedLayoutINS4_7SwizzleILi1ELi4ELi3EEENS4_18smem_ptr_flag_bitsILi8EEENSU_INS5_IJNSA_ILi8EEESI_EEENS5_IJSI_SB_EEEEEEEvNS4_8identityENS4_13SM90_TMA_LOADES1C_vS1D_EENS_8epilogue10collective6detail29Sm90TmaWarpSpecializedAdapterINS1H_15DefaultEpilogueISK_SL_SL_NS1G_6thread17LinearCombinationISK_Li1EffLNS1L_9ScaleType4KindE0ELNS_15FloatRoundStyleE2ESK_EENS1_15EpilogueDefaultEEEEEvvEEEEvNT_6ParamsE)
        /*0020*/ 	.word	0x00000100
.L_16:


//--------------------- .nv.compat                --------------------------
	.section	.nv.compat,"",@"SHT_CUDA_COMPAT_INFO"
	.align	4
        /*0000*/ 	.byte	0x02, 0x09, 0x01, 0x00, 0x02, 0x02, 0x04, 0x00, 0x02, 0x05, 0x05, 0x00, 0x03, 0x07, 0x01, 0x01
        /*0010*/ 	.byte	0x02, 0x03, 0x01, 0x00, 0x02, 0x06, 0x01, 0x00, 0x04, 0x0b, 0x08, 0x00, 0x00, 0x00, 0x00, 0x00
        /*0020*/ 	.byte	0x00, 0x00, 0x00, 0x00


//--------------------- .nv.info._ZN7cutlass13device_kernelINS_4gemm6kernel13GemmUniversalIN4cute5tupleIJiiiiEEENS1_10collective13CollectiveMmaINS1_37MainloopSm90TmaGmmaWarpSpecializedFP8ILi4ENS5_IJNS4_1CILi1EEENSA_ILi2EEESB_EEENS1_35KernelTmaWarpSpecializedCooperativeEEENS5_IJNSA_ILi128EEENSA_ILi256EEENSA_ILi32EEEEEENS_12float_e5m2_tENS5_IJlSB_lEEESK_SL_NS4_8TiledMMAINS4_8MMA_AtomIJNS4_4SM904GMMA31MMA_64x256x32_F32E5M2E5M2_SS_TNILNSP_7ScaleInE1ELSR_1EEEEEENS4_6LayoutINS5_IJSC_SB_SB_EEENS5_IJSB_NSA_ILi0EEESW_EEEEENS5_IJNS4_10UnderscoreESZ_SZ_EEEEENS4_23SM90_TMA_LOAD_MULTICASTENS4_14ComposedLayoutINS4_7SwizzleILi1ELi4ELi3EEENS4_18smem_ptr_flag_bitsILi8EEENSU_INS5_IJNSA_ILi8EEESI_EEENS5_IJSI_SB_EEEEEEEvNS4_8identityENS4_13SM90_TMA_LOADES1C_vS1D_EENS_8epilogue10collective6detail29Sm90TmaWarpSpecializedAdapterINS1H_15DefaultEpilogueISK_SL_SL_NS1G_6thread17LinearCombinationISK_Li1EffLNS1L_9ScaleType4KindE0ELNS_15FloatRoundStyleE2ESK_EENS1_15EpilogueDefaultEEEEEvvEEEEvNT_6ParamsE --------------------------
	.section	.nv.info._ZN7cutlass13device_kernelINS_4gemm6kernel13GemmUniversalIN4cute5tupleIJiiiiEEENS1_10collective13CollectiveMmaINS1_37MainloopSm90TmaGmmaWarpSpecializedFP8ILi4ENS5_IJNS4_1CILi1EEENSA_ILi2EEESB_EEENS1_35KernelTmaWarpSpecializedCooperativeEEENS5_IJNSA_ILi128EEENSA_ILi256EEENSA_ILi32EEEEEENS_12float_e5m2_tENS5_IJlSB_lEEESK_SL_NS4_8TiledMMAINS4_8MMA_AtomIJNS4_4SM904GMMA31MMA_64x256x32_F32E5M2E5M2_SS_TNILNSP_7ScaleInE1ELSR_1EEEEEENS4_6LayoutINS5_IJSC_SB_SB_EEENS5_IJSB_NSA_ILi0EEESW_EEEEENS5_IJNS4_10UnderscoreESZ_SZ_EEEEENS4_23SM90_TMA_LOAD_MULTICASTENS4_14ComposedLayoutINS4_7SwizzleILi1ELi4ELi3EEENS4_18smem_ptr_flag_bitsILi8EEENSU_INS5_IJNSA_ILi8EEESI_EEENS5_IJSI_SB_EEEEEEEvNS4_8identityENS4_13SM90_TMA_LOADES1C_vS1D_EENS_8epilogue10collective6detail29Sm90TmaWarpSpecializedAdapterINS1H_15DefaultEpilogueISK_SL_SL_NS1G_6thread17LinearCombinationISK_Li1EffLNS1L_9ScaleType4KindE0ELNS_15FloatRoundStyleE2ESK_EENS1_15EpilogueDefaultEEEEEvvEEEEvNT_6ParamsE,"",@"SHT_CUDA_INFO"
	.sectionflags	@""
	.align	4


	//----- nvinfo : EIATTR_CUDA_API_VERSION
	.align		4
        /*0000*/ 	.byte	0x04, 0x37
        /*0002*/ 	.short	(.L_18 - .L_17)
.L_17:
        /*0004*/ 	.word	0x00000082


	//----- nvinfo : EIATTR_KPARAM_INFO
	.align		4
.L_18:
        /*0008*/ 	.byte	0x04, 0x17
        /*000a*/ 	.short	(.L_20 - .L_19)
.L_19:
        /*000c*/ 	.word	0x00000000
        /*0010*/ 	.short	0x0000
        /*0012*/ 	.short	0x0070
        /*0014*/ 	.byte	0x00, 0xf0, 0x01, 0x10


	//----- nvinfo : EIATTR_SPARSE_MMA_MASK
	.align		4
.L_20:
        /*0018*/ 	.byte	0x03, 0x50
        /*001a*/ 	.short	0x0000


	//----- nvinfo : EIATTR_MAXREG_COUNT
	.align		4
        /*001c*/ 	.byte	0x03, 0x1b
        /*001e*/ 	.short	0x00a8


	//----- nvinfo : EIATTR_NUM_BARRIERS
	.align		4
        /*0020*/ 	.byte	0x02, 0x4c
        /*0022*/ 	.byte	0x01
	.zero		1


	//----- nvinfo : EIATTR_ANNOTATIONS
	.align		4
        /*0024*/ 	.byte	0x04, 0x55
        /*0026*/ 	.short	(.L_22 - .L_21)


	//   ....[0]....
.L_21:
        /*0028*/ 	.word	0x00000001
        /*002c*/ 	.byte	0x70, 0x06, 0x00, 0x00, 0x01, 0x00, 0x00, 0x00, 0xa0, 0x08, 0x00, 0x00, 0x01, 0x00, 0x00, 0x00
        /* <DEDUP_REMOVED lines=195> */
        /*0c6c*/ 	.byte	0x60, 0x01, 0x01, 0x00, 0x01, 0x00, 0x00, 0x00, 0xb0, 0x01, 0x01, 0x00


	//----- nvinfo : EIATTR_MERCURY_ISA_VERSION
	.align		4
.L_22:
        /*0c78*/ 	.byte	0x03, 0x5f
        /*0c7a*/ 	.short	0x0101


	//----- nvinfo : EIATTR_INT_WARP_WIDE_INSTR_OFFSETS
	.align		4
        /*0c7c*/ 	.byte	0x04, 0x31
        /*0c7e*/ 	.short	(.L_24 - .L_23)


	//   ....[0]....
.L_23:
        /*0c80*/ 	.word	0x00000530


	//   ....[1]....
        /*0c84*/ 	.word	0x00000550


	//   ....[2]....
        /*0c88*/ 	.word	0x000006a0


	//   ....[3]....
        /*0c8c*/ 	.word	0x000050c0


	//----- nvinfo : EIATTR_COOP_GROUP_MASK_REGIDS
	.align		4
.L_24:
        /*0c90*/ 	.byte	0x04, 0x29
        /*0c92*/ 	.short	(.L_26 - .L_25)


	//   ....[0]....
.L_25:
        /*0c94*/ 	.word	0xffffffff


	//   ....[1]....
        /*0c98*/ 	.word	0xffffffff


	//   ....[2]....
        /*0c9c*/ 	.word	0xffffffff


	//   ....[3]....
        /*0ca0*/ 	.word	0xffffffff


	//   ....[4]....
        /*0ca4*/ 	.word	0xffffffff


	//   ....[5]....
        /*0ca8*/ 	.word	0xffffffff


	//----- nvinfo : EIATTR_COOP_GROUP_INSTR_OFFSETS
	.align		4
.L_26:
        /*0cac*/ 	.byte	0x04, 0x28
        /*0cae*/ 	.short	(.L_28 - .L_27)


	//   ....[0]....
.L_27:
        /*0cb0*/ 	.word	0x00000070


	//   ....[1]....
        /*0cb4*/ 	.word	0x00000080


	//   ....[2]....
        /*0cb8*/ 	.word	0x000001a0


	//   ....[3]....
        /*0cbc*/ 	.word	0x000003c0


	//   ....[4]....
        /*0cc0*/ 	.word	0x000007b0


	//   ....[5]....
        /*0cc4*/ 	.word	0x00001530


	//----- nvinfo : EIATTR_REG_RECONFIG
	.align		4
.L_28:
        /*0cc8*/ 	.byte	0x01, 0x54
	.zero		2


	//----- nvinfo : EIATTR_MBARRIER_INSTR_OFFSETS
	.align		4
        /*0ccc*/ 	.byte	0x04, 0x39
        /*0cce*/ 	.short	(.L_30 - .L_29)


	//   ....[0]....
.L_29:
        /*0cd0*/ 	.word	0x00000320
        /*0cd4*/ 	.word	0x000000ff
        /*0cd8*/ 	.word	0x00000000
        /*0cdc*/ 	.short	0x0100
        /*0cde*/ 	.byte	0x09
	.zero		1


	//   ....[1]....
        /*0ce0*/ 	.word	0x00000330
        /*0ce4*/ 	.word	0x000000ff
        /*0ce8*/ 	.word	0x00000020
        /*0cec*/ 	.short	0x0100
        /*0cee*/ 	.byte	0x09
	.zero		1


	//   ....[2]....
        /*0cf0*/ 	.word	0x00000340
        /*0cf4*/ 	.word	0x000000ff
        /*0cf8*/ 	.word	0x00000008
        /*0cfc*/ 	.short	0x0100
        /*0cfe*/ 	.byte	0x09
	.zero		1


	//   ....[3]....
        /*0d00*/ 	.word	0x00000350
        /*0d04*/ 	.word	0x000000ff
        /*0d08*/ 	.word	0x00000028
        /*0d0c*/ 	.short	0x0100
        /*0d0e*/ 	.byte	0x09
	.zero		1


	//   ....[4]....
        /*0d10*/ 	.word	0x00000360
        /*0d14*/ 	.word	0x000000ff
        /*0d18*/ 	.word	0x00000010
        /*0d1c*/ 	.short	0x0100
        /*0d1e*/ 	.byte	0x09
	.zero		1


	//   ....[5]....
        /*0d20*/ 	.word	0x00000370
        /*0d24*/ 	.word	0x000000ff
        /*0d28*/ 	.word	0x00000030
        /*0d2c*/ 	.short	0x0100
        /*0d2e*/ 	.byte	0x09
	.zero		1


	//   ....[6]....
        /*0d30*/ 	.word	0x00000380
        /*0d34*/ 	.word	0x000000ff
        /*0d38*/ 	.word	0x00000018
        /*0d3c*/ 	.short	0x0100
        /*0d3e*/ 	.byte	0x09
	.zero		1


	//   ....[7]....
        /*0d40*/ 	.word	0x00000390
        /*0d44*/ 	.word	0x000000ff
        /*0d48*/ 	.word	0x00000038
        /*0d4c*/ 	.short	0x0100
        /*0d4e*/ 	.byte	0x09
	.zero		1


	//   ....[8]....
        /*0d50*/ 	.word	0x00000730
        /*0d54*/ 	.word	0x000000ff
        /*0d58*/ 	.word	0x00000050
        /*0d5c*/ 	.short	0x0100
        /*0d5e*/ 	.byte	0x06
	.zero		1


	//   ....[9]....
        /*0d60*/ 	.word	0x00000760
        /*0d64*/ 	.word	0x000000ff
        /*0d68*/ 	.word	0x00000058
        /*0d6c*/ 	.short	0x0100
        /*0d6e*/ 	.byte	0x06
	.zero		1


	//   ....[10]....
        /*0d70*/ 	.word	0x00001d40
        /*0d74*/ 	.word	0x000000ff
        /*0d78*/ 	.word	0x00000000
        /*0d7c*/ 	.short	0x010a
        /*0d7e*/ 	.byte	0x06
	.zero		1


	//   ....[11]....
        /*0d80*/ 	.word	0x00001d80
        /*0d84*/ 	.word	0x000000ff
        /*0d88*/ 	.word	0x00000000
        /*0d8c*/ 	.short	0x010a
        /*0d8e*/ 	.byte	0x06
	.zero		1


	//   ....[12]....
        /*0d90*/ 	.word	0x00002f40
        /*0d94*/ 	.word	0x000000ff
        /*0d98*/ 	.word	0x00000000
        /*0d9c*/ 	.short	0x010a
        /*0d9e*/ 	.byte	0x09
	.zero		1


	//   ....[13]....
        /*0da0*/ 	.word	0x00002f80
        /*0da4*/ 	.word	0x000000ff
        /*0da8*/ 	.word	0x00000000
        /*0dac*/ 	.short	0x010a
        /*0dae*/ 	.byte	0x09
	.zero		1


	//   ....[14]....
        /*0db0*/ 	.word	0x00003f90
        /*0db4*/ 	.word	0x000000e5
        /*0db8*/ 	.word	0x00000000
        /*0dbc*/ 	.short	0x0101
        /*0dbe*/ 	.byte	0x3f
	.zero		1


	//   ....[15]....
        /*0dc0*/ 	.word	0x00005180
        /*0dc4*/ 	.word	0x00000018
        /*0dc8*/ 	.word	0x00000000
        /*0dcc*/ 	.short	0x0101
        /*0dce*/ 	.byte	0x3f
	.zero		1


	//   ....[16]....
        /*0dd0*/ 	.word	0x0000f3a0
        /*0dd4*/ 	.word	0x00000005
        /*0dd8*/ 	.word	0x00000020
        /*0ddc*/ 	.short	0x010a
        /*0dde*/ 	.byte	0x3f
	.zero		1


	//   ....[17]....
        /*0de0*/ 	.word	0x0000f7f0
        /*0de4*/ 	.word	0x00000003
        /*0de8*/ 	.word	0x00000058
        /*0dec*/ 	.short	0x0101
        /*0dee*/ 	.byte	0x3f
	.zero		1


	//   ....[18]....
        /*0df0*/ 	.word	0x0000ff00
        /*0df4*/ 	.word	0x00000005
        /*0df8*/ 	.word	0x00000000
        /*0dfc*/ 	.short	0x010a
        /*0dfe*/ 	.byte	0x3f
	.zero		1


	//   ....[19]....
        /*0e00*/ 	.word	0x0000ff80
        /*0e04*/ 	.word	0x00000007
        /*0e08*/ 	.word	0x00000000
        /*0e0c*/ 	.short	0x010a
        /*0e0e*/ 	.byte	0x3f
	.zero		1


	//   ....[20]....
        /*0e10*/ 	.word	0x00010010
        /*0e14*/ 	.word	0x00000006
        /*0e18*/ 	.word	0x00000000
        /*0e1c*/ 	.short	0x010a
        /*0e1e*/ 	.byte	0x3f
	.zero		1


	//   ....[21]....
        /*0e20*/ 	.word	0x000100a0
        /*0e24*/ 	.word	0x00000003
        /*0e28*/ 	.word	0x00000000
        /*0e2c*/ 	.short	0x010a
        /*0e2e*/ 	.byte	0x3f
	.zero		1


	//   ....[22]....
        /*0e30*/ 	.word	0x00010110
        /*0e34*/ 	.word	0x00000003
        /*0e38*/ 	.word	0x00000000
        /*0e3c*/ 	.short	0x010a
        /*0e3e*/ 	.byte	0x3f
	.zero		1


	//   ....[23]....
        /*0e40*/ 	.word	0x00010180
        /*0e44*/ 	.word	0x00000000
        /*0e48*/ 	.word	0x00000000
        /*0e4c*/ 	.short	0x010a
        /*0e4e*/ 	.byte	0x3f
	.zero		1


	//   ....[24]....
        /*0e50*/ 	.word	0x00010260
        /*0e54*/ 	.word	0x00000005
        /*0e58*/ 	.word	0x00000020
        /*0e5c*/ 	.short	0x010a
        /*0e5e*/ 	.byte	0x3f
	.zero		1


	//   ....[25]....
        /*0e60*/ 	.word	0x00010330
        /*0e64*/ 	.word	0x00000005
        /*0e68*/ 	.word	0x00000000
        /*0e6c*/ 	.short	0x010a
        /*0e6e*/ 	.byte	0x3f
	.zero		1


	//   ....[26]....
        /*0e70*/ 	.word	0x00010380
        /*0e74*/ 	.word	0x00000007
        /*0e78*/ 	.word	0x00000000
        /*0e7c*/ 	.short	0x010a
        /*0e7e*/ 	.byte	0x3f
	.zero		1


	//   ....[27]....
        /*0e80*/ 	.word	0x000103d0
        /*0e84*/ 	.word	0x00000006
        /*0e88*/ 	.word	0x00000000
        /*0e8c*/ 	.short	0x010a
        /*0e8e*/ 	.byte	0x3f
	.zero		1


	//----- nvinfo : EIATTR_NUM_MBARRIERS
	.align		4
.L_30:
        /*0e90*/ 	.byte	0x03, 0x38
        /*0e92*/ 	.short	0x000a


	//----- nvinfo : EIATTR_EXIT_INSTR_OFFSETS
	.align		4
        /*0e94*/ 	.byte	0x04, 0x1c
        /*0e96*/ 	.short	(.L_32 - .L_31)


	//   ....[0]....
.L_31:
        /*0e98*/ 	.word	0x00000940


	//   ....[1]....
        /*0e9c*/ 	.word	0x000011d0


	//   ....[2]....
        /*0ea0*/ 	.word	0x0000ea90


	//   ....[3]....
        /*0ea4*/ 	.word	0x0000f020


	//   ....[4]....
        /*0ea8*/ 	.word	0x000100f0


	//----- nvinfo : EIATTR_MAX_THREADS
	.align		4
.L_32:
        /*0eac*/ 	.byte	0x04, 0x05
        /*0eae*/ 	.short	(.L_34 - .L_33)
.L_33:
        /*0eb0*/ 	.word	0x00000180
        /*0eb4*/ 	.word	0x00000001
        /*0eb8*/ 	.word	0x00000001


	//----- nvinfo : EIATTR_CRS_STACK_SIZE
	.align		4
.L_34:
        /*0ebc*/ 	.byte	0x04, 0x1e
        /*0ebe*/ 	.short	(.L_36 - .L_35)
.L_35:
        /*0ec0*/ 	.word	0x00000000


	//----- nvinfo : EIATTR_CBANK_PARAM_SIZE
	.align		4
.L_36:
        /*0ec4*/ 	.byte	0x03, 0x19
        /*0ec6*/ 	.short	0x0470


	//----- nvinfo : EIATTR_PARAM_CBANK
	.align		4
        /*0ec8*/ 	.byte	0x04, 0x0a
        /*0eca*/ 	.short	(.L_38 - .L_37)
	.align		4
.L_37:
        /*0ecc*/ 	.word	index@(.nv.constant0._ZN7cutlass13device_kernelINS_4gemm6kernel13GemmUniversalIN4cute5tupleIJiiiiEEENS1_10collective13CollectiveMmaINS1_37MainloopSm90TmaGmmaWarpSpecializedFP8ILi4ENS5_IJNS4_1CILi1EEENSA_ILi2EEESB_EEENS1_35KernelTmaWarpSpecializedCooperativeEEENS5_IJNSA_ILi128EEENSA_ILi256EEENSA_ILi32EEEEEENS_12float_e5m2_tENS5_IJlSB_lEEESK_SL_NS4_8TiledMMAINS4_8MMA_AtomIJNS4_4SM904GMMA31MMA_64x256x32_F32E5M2E5M2_SS_TNILNSP_7ScaleInE1ELSR_1EEEEEENS4_6LayoutINS5_IJSC_SB_SB_EEENS5_IJSB_NSA_ILi0EEESW_EEEEENS5_IJNS4_10UnderscoreESZ_SZ_EEEEENS4_23SM90_TMA_LOAD_MULTICASTENS4_14ComposedLayoutINS4_7SwizzleILi1ELi4ELi3EEENS4_18smem_ptr_flag_bitsILi8EEENSU_INS5_IJNSA_ILi8EEESI_EEENS5_IJSI_SB_EEEEEEEvNS4_8identityENS4_13SM90_TMA_LOADES1C_vS1D_EENS_8epilogue10collective6detail29Sm90TmaWarpSpecializedAdapterINS1H_15DefaultEpilogueISK_SL_SL_NS1G_6thread17LinearCombinationISK_Li1EffLNS1L_9ScaleType4KindE0ELNS_15FloatRoundStyleE2ESK_EENS1_15EpilogueDefaultEEEEEvvEEEEvNT_6ParamsE)
        /*0ed0*/ 	.short	0x0210
        /*0ed2*/ 	.short	0x0470


	//----- nvinfo : EIATTR_SW_WAR
	.align		4
.L_38:
        /*0ed4*/ 	.byte	0x04, 0x36
        /*0ed6*/ 	.short	(.L_40 - .L_39)
.L_39:
        /*0ed8*/ 	.word	0x00000008
.L_40:


//--------------------- .nv.callgraph             --------------------------
	.section	.nv.callgraph,"",@"SHT_CUDA_CALLGRAPH"
	.align	4
	.sectionentsize	8
	.align		4
        /*0000*/ 	.word	0x00000000
	.align		4
        /*0004*/ 	.word	0xffffffff
	.align		4
        /*0008*/ 	.word	0x00000000
	.align		4
        /*000c*/ 	.word	0xfffffffe
	.align		4
        /*0010*/ 	.word	0x00000000
	.align		4
        /*0014*/ 	.word	0xfffffffd
	.align		4
        /*0018*/ 	.word	0x00000000
	.align		4
        /*001c*/ 	.word	0xfffffffc


//--------------------- .nv.constant4             --------------------------
	.section	.nv.constant4,"a",@progbits
	.align	8
	.align		8
.nv.constant4:
        /*0000*/ 	.dword	_ZN39_INTERNAL_1d4595e9_4_k_cu_21bcbeaf_46504cuda3std3__45__cpo5beginE
	.align		8
        /*0008*/ 	.dword	_ZN39_INTERNAL_1d4595e9_4_k_cu_21bcbeaf_46504cuda3std3__45__cpo3endE
	.align		8
        /*0010*/ 	.dword	_ZN39_INTERNAL_1d4595e9_4_k_cu_21bcbeaf_46504cuda3std3__45__cpo6cbeginE
	.align		8
        /*0018*/ 	.dword	_ZN39_INTERNAL_1d4595e9_4_k_cu_21bcbeaf_46504cuda3std3__45__cpo4cendE
	.align		8
        /*0020*/ 	.dword	_ZN39_INTERNAL_1d4595e9_4_k_cu_21bcbeaf_46504cuda3std3__441_GLOBAL__N__1d4595e9_4_k_cu_21bcbeaf_46506ignoreE
	.align		8
        /*0028*/ 	.dword	_ZN39_INTERNAL_1d4595e9_4_k_cu_21bcbeaf_46504cuda3std3__419piecewise_constructE
	.align		8
        /*0030*/ 	.dword	_ZN39_INTERNAL_1d4595e9_4_k_cu_21bcbeaf_46504cuda3std3__48in_placeE
	.align		8
        /*0038*/ 	.dword	_ZN39_INTERNAL_1d4595e9_4_k_cu_21bcbeaf_46504cuda3std6ranges3__45__cpo4swapE
	.align		8
        /*0040*/ 	.dword	_ZN39_INTERNAL_1d4595e9_4_k_cu_21bcbeaf_46504cuda3std6ranges3__45__cpo9iter_moveE
	.align		8
        /*0048*/ 	.dword	_ZN39_INTERNAL_1d4595e9_4_k_cu_21bcbeaf_46504cute7productE
	.align		8
        /*0050*/ 	.dword	_ZN39_INTERNAL_1d4595e9_4_k_cu_21bcbeaf_46504cute1_E


//--------------------- .text._ZN7cutlass13device_kernelINS_4gemm6kernel13GemmUniversalIN4cute5tupleIJiiiiEEENS1_10collective13CollectiveMmaINS1_37MainloopSm90TmaGmmaWarpSpecializedFP8ILi4ENS5_IJNS4_1CILi1EEENSA_ILi2EEESB_EEENS1_35KernelTmaWarpSpecializedCooperativeEEENS5_IJNSA_ILi128EEENSA_ILi256EEENSA_ILi32EEEEEENS_12float_e5m2_tENS5_IJlSB_lEEESK_SL_NS4_8TiledMMAINS4_8MMA_AtomIJNS4_4SM904GMMA31MMA_64x256x32_F32E5M2E5M2_SS_TNILNSP_7ScaleInE1ELSR_1EEEEEENS4_6LayoutINS5_IJSC_SB_SB_EEENS5_IJSB_NSA_ILi0EEESW_EEEEENS5_IJNS4_10UnderscoreESZ_SZ_EEEEENS4_23SM90_TMA_LOAD_MULTICASTENS4_14ComposedLayoutINS4_7SwizzleILi1ELi4ELi3EEENS4_18smem_ptr_flag_bitsILi8EEENSU_INS5_IJNSA_ILi8EEESI_EEENS5_IJSI_SB_EEEEEEEvNS4_8identityENS4_13SM90_TMA_LOADES1C_vS1D_EENS_8epilogue10collective6detail29Sm90TmaWarpSpecializedAdapterINS1H_15DefaultEpilogueISK_SL_SL_NS1G_6thread17LinearCombinationISK_Li1EffLNS1L_9ScaleType4KindE0ELNS_15FloatRoundStyleE2ESK_EENS1_15EpilogueDefaultEEEEEvvEEEEvNT_6ParamsE --------------------------
	.section	.text._ZN7cutlass13device_kernelINS_4gemm6kernel13GemmUniversalIN4cute5tupleIJiiiiEEENS1_10collective13CollectiveMmaINS1_37MainloopSm90TmaGmmaWarpSpecializedFP8ILi4ENS5_IJNS4_1CILi1EEENSA_ILi2EEESB_EEENS1_35KernelTmaWarpSpecializedCooperativeEEENS5_IJNSA_ILi128EEENSA_ILi256EEENSA_ILi32EEEEEENS_12float_e5m2_tENS5_IJlSB_lEEESK_SL_NS4_8TiledMMAINS4_8MMA_AtomIJNS4_4SM904GMMA31MMA_64x256x32_F32E5M2E5M2_SS_TNILNSP_7ScaleInE1ELSR_1EEEEEENS4_6LayoutINS5_IJSC_SB_SB_EEENS5_IJSB_NSA_ILi0EEESW_EEEEENS5_IJNS4_10UnderscoreESZ_SZ_EEEEENS4_23SM90_TMA_LOAD_MULTICASTENS4_14ComposedLayoutINS4_7SwizzleILi1ELi4ELi3EEENS4_18smem_ptr_flag_bitsILi8EEENSU_INS5_IJNSA_ILi8EEESI_EEENS5_IJSI_SB_EEEEEEEvNS4_8identityENS4_13SM90_TMA_LOADES1C_vS1D_EENS_8epilogue10collective6detail29Sm90TmaWarpSpecializedAdapterINS1H_15DefaultEpilogueISK_SL_SL_NS1G_6thread17LinearCombinationISK_Li1EffLNS1L_9ScaleType4KindE0ELNS_15FloatRoundStyleE2ESK_EENS1_15EpilogueDefaultEEEEEvvEEEEvNT_6ParamsE,"ax",@progbits
	.align	128
.text._ZN7cutlass13device_kernelINS_4gemm6kernel13GemmUniversalIN4cute5tupleIJiiiiEEENS1_10collective13CollectiveMmaINS1_37MainloopSm90TmaGmmaWarpSpecializedFP8ILi4ENS5_IJNS4_1CILi1EEENSA_ILi2EEESB_EEENS1_35KernelTmaWarpSpecializedCooperativeEEENS5_IJNSA_ILi128EEENSA_ILi256EEENSA_ILi32EEEEEENS_12float_e5m2_tENS5_IJlSB_lEEESK_SL_NS4_8TiledMMAINS4_8MMA_AtomIJNS4_4SM904GMMA31MMA_64x256x32_F32E5M2E5M2_SS_TNILNSP_7ScaleInE1ELSR_1EEEEEENS4_6LayoutINS5_IJSC_SB_SB_EEENS5_IJSB_NSA_ILi0EEESW_EEEEENS5_IJNS4_10UnderscoreESZ_SZ_EEEEENS4_23SM90_TMA_LOAD_MULTICASTENS4_14ComposedLayoutINS4_7SwizzleILi1ELi4ELi3EEENS4_18smem_ptr_flag_bitsILi8EEENSU_INS5_IJNSA_ILi8EEESI_EEENS5_IJSI_SB_EEEEEEEvNS4_8identityENS4_13SM90_TMA_LOADES1C_vS1D_EENS_8epilogue10collective6detail29Sm90TmaWarpSpecializedAdapterINS1H_15DefaultEpilogueISK_SL_SL_NS1G_6thread17LinearCombinationISK_Li1EffLNS1L_9ScaleType4KindE0ELNS_15FloatRoundStyleE2ESK_EENS1_15EpilogueDefaultEEEEEvvEEEEvNT_6ParamsE:
        .type           _ZN7cutlass13device_kernelINS_4gemm6kernel13GemmUniversalIN4cute5tupleIJiiiiEEENS1_10collective13CollectiveMmaINS1_37MainloopSm90TmaGmmaWarpSpecializedFP8ILi4ENS5_IJNS4_1CILi1EEENSA_ILi2EEESB_EEENS1_35KernelTmaWarpSpecializedCooperativeEEENS5_IJNSA_ILi128EEENSA_ILi256EEENSA_ILi32EEEEEENS_12float_e5m2_tENS5_IJlSB_lEEESK_SL_NS4_8TiledMMAINS4_8MMA_AtomIJNS4_4SM904GMMA31MMA_64x256x32_F32E5M2E5M2_SS_TNILNSP_7ScaleInE1ELSR_1EEEEEENS4_6LayoutINS5_IJSC_SB_SB_EEENS5_IJSB_NSA_ILi0EEESW_EEEEENS5_IJNS4_10UnderscoreESZ_SZ_EEEEENS4_23SM90_TMA_LOAD_MULTICASTENS4_14ComposedLayoutINS4_7SwizzleILi1ELi4ELi3EEENS4_18smem_ptr_flag_bitsILi8EEENSU_INS5_IJNSA_ILi8EEESI_EEENS5_IJSI_SB_EEEEEEEvNS4_8identityENS4_13SM90_TMA_LOADES1C_vS1D_EENS_8epilogue10collective6detail29Sm90TmaWarpSpecializedAdapterINS1H_15DefaultEpilogueISK_SL_SL_NS1G_6thread17LinearCombinationISK_Li1EffLNS1L_9ScaleType4KindE0ELNS_15FloatRoundStyleE2ESK_EENS1_15EpilogueDefaultEEEEEvvEEEEvNT_6ParamsE,@function
        .size           _ZN7cutlass13device_kernelINS_4gemm6kernel13GemmUniversalIN4cute5tupleIJiiiiEEENS1_10collective13CollectiveMmaINS1_37MainloopSm90TmaGmmaWarpSpecializedFP8ILi4ENS5_IJNS4_1CILi1EEENSA_ILi2EEESB_EEENS1_35KernelTmaWarpSpecializedCooperativeEEENS5_IJNSA_ILi128EEENSA_ILi256EEENSA_ILi32EEEEEENS_12float_e5m2_tENS5_IJlSB_lEEESK_SL_NS4_8TiledMMAINS4_8MMA_AtomIJNS4_4SM904GMMA31MMA_64x256x32_F32E5M2E5M2_SS_TNILNSP_7ScaleInE1ELSR_1EEEEEENS4_6LayoutINS5_IJSC_SB_SB_EEENS5_IJSB_NSA_ILi0EEESW_EEEEENS5_IJNS4_10UnderscoreESZ_SZ_EEEEENS4_23SM90_TMA_LOAD_MULTICASTENS4_14ComposedLayoutINS4_7SwizzleILi1ELi4ELi3EEENS4_18smem_ptr_flag_bitsILi8EEENSU_INS5_IJNSA_ILi8EEESI_EEENS5_IJSI_SB_EEEEEEEvNS4_8identityENS4_13SM90_TMA_LOADES1C_vS1D_EENS_8epilogue10collective6detail29Sm90TmaWarpSpecializedAdapterINS1H_15DefaultEpilogueISK_SL_SL_NS1G_6thread17LinearCombinationISK_Li1EffLNS1L_9ScaleType4KindE0ELNS_15FloatRoundStyleE2ESK_EENS1_15EpilogueDefaultEEEEEvvEEEEvNT_6ParamsE,(.L_x_332 - _ZN7cutlass13device_kernelINS_4gemm6kernel13GemmUniversalIN4cute5tupleIJiiiiEEENS1_10collective13CollectiveMmaINS1_37MainloopSm90TmaGmmaWarpSpecializedFP8ILi4ENS5_IJNS4_1CILi1EEENSA_ILi2EEESB_EEENS1_35KernelTmaWarpSpecializedCooperativeEEENS5_IJNSA_ILi128EEENSA_ILi256EEENSA_ILi32EEEEEENS_12float_e5m2_tENS5_IJlSB_lEEESK_SL_NS4_8TiledMMAINS4_8MMA_AtomIJNS4_4SM904GMMA31MMA_64x256x32_F32E5M2E5M2_SS_TNILNSP_7ScaleInE1ELSR_1EEEEEENS4_6LayoutINS5_IJSC_SB_SB_EEENS5_IJSB_NSA_ILi0EEESW_EEEEENS5_IJNS4_10UnderscoreESZ_SZ_EEEEENS4_23SM90_TMA_LOAD_MULTICASTENS4_14ComposedLayoutINS4_7SwizzleILi1ELi4ELi3EEENS4_18smem_ptr_flag_bitsILi8EEENSU_INS5_IJNSA_ILi8EEESI_EEENS5_IJSI_SB_EEEEEEEvNS4_8identityENS4_13SM90_TMA_LOADES1C_vS1D_EENS_8epilogue10collective6detail29Sm90TmaWarpSpecializedAdapterINS1H_15DefaultEpilogueISK_SL_SL_NS1G_6thread17LinearCombinationISK_Li1EffLNS1L_9ScaleType4KindE0ELNS_15FloatRoundStyleE2ESK_EENS1_15EpilogueDefaultEEEEEvvEEEEvNT_6ParamsE)
        .other          _ZN7cutlass13device_kernelINS_4gemm6kernel13GemmUniversalIN4cute5tupleIJiiiiEEENS1_10collective13CollectiveMmaINS1_37MainloopSm90TmaGmmaWarpSpecializedFP8ILi4ENS5_IJNS4_1CILi1EEENSA_ILi2EEESB_EEENS1_35KernelTmaWarpSpecializedCooperativeEEENS5_IJNSA_ILi128EEENSA_ILi256EEENSA_ILi32EEEEEENS_12float_e5m2_tENS5_IJlSB_lEEESK_SL_NS4_8TiledMMAINS4_8MMA_AtomIJNS4_4SM904GMMA31MMA_64x256x32_F32E5M2E5M2_SS_TNILNSP_7ScaleInE1ELSR_1EEEEEENS4_6LayoutINS5_IJSC_SB_SB_EEENS5_IJSB_NSA_ILi0EEESW_EEEEENS5_IJNS4_10UnderscoreESZ_SZ_EEEEENS4_23SM90_TMA_LOAD_MULTICASTENS4_14ComposedLayoutINS4_7SwizzleILi1ELi4ELi3EEENS4_18smem_ptr_flag_bitsILi8EEENSU_INS5_IJNSA_ILi8EEESI_EEENS5_IJSI_SB_EEEEEEEvNS4_8identityENS4_13SM90_TMA_LOADES1C_vS1D_EENS_8epilogue10collective6detail29Sm90TmaWarpSpecializedAdapterINS1H_15DefaultEpilogueISK_SL_SL_NS1G_6thread17LinearCombinationISK_Li1EffLNS1L_9ScaleType4KindE0ELNS_15FloatRoundStyleE2ESK_EENS1_15EpilogueDefaultEEEEEvvEEEEvNT_6ParamsE,@"STO_CUDA_ENTRY STV_DEFAULT"
_ZN7cutlass13device_kernelINS_4gemm6kernel13GemmUniversalIN4cute5tupleIJiiiiEEENS1_10collective13CollectiveMmaINS1_37MainloopSm90TmaGmmaWarpSpecializedFP8ILi4ENS5_IJNS4_1CILi1EEENSA_ILi2EEESB_EEENS1_35KernelTmaWarpSpecializedCooperativeEEENS5_IJNSA_ILi128EEENSA_ILi256EEENSA_ILi32EEEEEENS_12float_e5m2_tENS5_IJlSB_lEEESK_SL_NS4_8TiledMMAINS4_8MMA_AtomIJNS4_4SM904GMMA31MMA_64x256x32_F32E5M2E5M2_SS_TNILNSP_7ScaleInE1ELSR_1EEEEEENS4_6LayoutINS5_IJSC_SB_SB_EEENS5_IJSB_NSA_ILi0EEESW_EEEEENS5_IJNS4_10UnderscoreESZ_SZ_EEEEENS4_23SM90_TMA_LOAD_MULTICASTENS4_14ComposedLayoutINS4_7SwizzleILi1ELi4ELi3EEENS4_18smem_ptr_flag_bitsILi8EEENSU_INS5_IJNSA_ILi8EEESI_EEENS5_IJSI_SB_EEEEEEEvNS4_8identityENS4_13SM90_TMA_LOADES1C_vS1D_EENS_8epilogue10collective6detail29Sm90TmaWarpSpecializedAdapterINS1H_15DefaultEpilogueISK_SL_SL_NS1G_6thread17LinearCombinationISK_Li1EffLNS1L_9ScaleType4KindE0ELNS_15FloatRoundStyleE2ESK_EENS1_15EpilogueDefaultEEEEEvvEEEEvNT_6ParamsE:
[----:B------:R-:W0:Y:S02]  /*0000*/  LDC R1, c[0x0][0x28] ;  /* 0x00000a00ff017b82 */ /* 0x000e240000000800 */
[----:B0-----:R-:W-:Y:S01]  /*0010*/  VIADD R1, R1, 0xffffff00 ;  /* 0xffffff0001017836 */ /* 0x001fe20000000000 */
[----:B------:R-:W0:Y:S01]  /*0020*/  S2R R5, SR_TID.X ;  /* 0x0000000000057919 */ /* 0x000e220000002100 */
[----:B------:R-:W-:Y:S01]  /*0030*/  ELECT P0, URZ, PT ;  /* 0x00000000003f782f */ /* 0x000fe20003800000 */
[----:B------:R-:W-:Y:S01]  /*0040*/  BSSY B0, `(.L_x_0) ;  /* 0x0000015000007945 */ /* 0x000fe20003800000 */
[--C-:B0-----:R-:W-:Y:S02]  /*0050*/  SHF.R.U32.HI R0, RZ, 0x5, R5.reuse ;  /* 0x00000005ff007819 */ /* 0x101fe40000011605 */
[----:B------:R-:W-:-:S03]  /*0060*/  SHF.R.U32.HI R2, RZ, 0x7, R5 ;  /* 0x00000007ff027819 */ /* 0x000fc60000011605 */
[----:B------:R-:W0:Y:S04]  /*0070*/  SHFL.IDX PT, R3, R0, RZ, 0x1f ;  /* 0x00001fff00037589 */ /* 0x000e2800000e0000 */
[----:B------:R-:W1:Y:S01]  /*0080*/  SHFL.IDX PT, R2, R2, RZ, 0x1f ;  /* 0x00001fff02027589 */ /* 0x000e6200000e0000 */
[----:B0-----:R-:W-:Y:S02]  /*0090*/  R2UR UR4, R3 ;  /* 0x00000000030472ca */ /* 0x001fe400000e0000 */
[----:B-1----:R-:W-:-:S11]  /*00a0*/  R2UR UR6, R2 ;  /* 0x00000000020672ca */ /* 0x002fd600000e0000 */
[----:B------:R-:W-:Y:S02]  /*00b0*/  USHF.R.S32.HI UR5, URZ, 0x1f, UR4 ;  /* 0x0000001f3f057899 */ /* 0x000fe40008011404 */
[----:B------:R-:W-:Y:S02]  /*00c0*/  ISETP.NE.OR P0, PT, RZ, UR4, !P0 ;  /* 0x00000004ff007c0c */ /* 0x000fe4000c705670 */
[----:B------:R-:W-:-:S04]  /*00d0*/  ULEA.HI UR5, UR5, UR4, URZ, 0x2 ;  /* 0x0000000405057291 */ /* 0x000fc8000f8f103f */
[----:B------:R-:W-:-:S04]  /*00e0*/  ULOP3.LUT UR5, UR5, 0xfffffffc, URZ, 0xc0, !UPT ;  /* 0xfffffffc05057892 */ /* 0x000fc8000f8ec03f */
[----:B------:R-:W-:-:S03]  /*00f0*/  UIADD3 UR8, UR4, -UR5, URZ ;  /* 0x8000000504087290 */ /* 0x000fc6000fffe03f */
[----:B------:R-:W-:Y:S09]  /*0100*/  @P0 BRA `(.L_x_1) ;  /* 0x0000000000200947 */ /* 0x000ff20003800000 */
[----:B------:R-:W-:Y:S02]  /*0110*/  ULDC.64 UR4, c[0x0][0x198] ;  /* 0x0000660000047ab9 */ /* 0x000fe40000000a00 */
[----:B------:R-:W-:Y:S02]  /*0120*/  UIADD3 UR10, UP0, UR4, 0xf0, URZ ;  /* 0x000000f0040a7890 */ /* 0x000fe4000ff1e03f */
[----:B------:R-:W-:Y:S02]  /*0130*/  UIADD3 UR4, UP1, UR4, 0x1f0, URZ ;  /* 0x000001f004047890 */ /* 0x000fe4000ff3e03f */
[----:B------:R-:W-:Y:S02]  /*0140*/  UIADD3.X UR11, URZ, UR5, URZ, UP0, !UPT ;  /* 0x000000053f0b7290 */ /* 0x000fe400087fe43f */
[----:B------:R-:W-:-:S07]  /*0150*/  UIADD3.X UR5, URZ, UR5, URZ, UP1, !UPT ;  /* 0x000000053f057290 */ /* 0x000fce0008ffe43f */
[----:B------:R0:W-:Y:S02]  /*0160*/  UTMACCTL.PF [UR10] ;  /* 0x000000000a0079b9 */ /* 0x0001e40008040000 */
[----:B------:R0:W-:Y:S02]  /*0170*/  UTMACCTL.PF [UR4] ;  /* 0x00000000040079b9 */ /* 0x0001e40008040000 */
[----:B0-----:R-:W-:Y:S01]  /*0180*/  NOP ;  /* 0x0000000000007918 */ /* 0x001fe20000000000 */
.L_x_1:
[----:B------:R-:W-:Y:S05]  /*0190*/  BSYNC B0 ;  /* 0x0000000000007941 */ /* 0x000fea0003800000 */
.L_x_0:
[----:B------:R-:W0:Y:S01]  /*01a0*/  SHFL.IDX PT, R3, R0, RZ, 0x1f ;  /* 0x00001fff00037589 */ /* 0x000e2200000e0000 */
[----:B------:R-:W-:Y:S01]  /*01b0*/  UISETP.NE.AND UP0, UPT, UR8, 0x3, UPT ;  /* 0x000000030800788c */ /* 0x000fe2000bf05270 */
[----:B------:R-:W-:Y:S01]  /*01c0*/  ISETP.NE.AND P2, PT, RZ, UR6, PT ;  /* 0x00000006ff007c0c */ /* 0x000fe2000bf45270 */
[----:B------:R-:W-:Y:S02]  /*01d0*/  UIADD3 UR10, UR6, -0x1, URZ ;  /* 0xffffffff060a7890 */ /* 0x000fe4000fffe03f */
[----:B------:R-:W-:Y:S02]  /*01e0*/  UISETP.EQ.OR UP0, UPT, UR8, URZ, !UP0 ;  /* 0x0000003f0800728c */ /* 0x000fe4000c702670 */
[----:B------:R-:W-:Y:S02]  /*01f0*/  UISETP.GE.U32.AND UP1, UPT, UR10, 0x2, UPT ;  /* 0x000000020a00788c */ /* 0x000fe4000bf26070 */
[----:B------:R-:W-:-:S04]  /*0200*/  UISETP.EQ.AND UP0, UPT, UR6, URZ, UP0 ;  /* 0x0000003f0600728c */ /* 0x000fc80008702270 */
[----:B------:R-:W-:-:S04]  /*0210*/  USEL UR13, URZ, 0x1, !UP0 ;  /* 0x000000013f0d7887 */ /* 0x000fc8000c000000 */
[----:B------:R-:W-:Y:S01]  /*0220*/  USEL UR13, UR13, 0x2, UP1 ;  /* 0x000000020d0d7887 */ /* 0x000fe20008800000 */
[----:B0-----:R-:W-:-:S13]  /*0230*/  ISETP.NE.AND P0, PT, R3, RZ, PT ;  /* 0x000000ff0300720c */ /* 0x001fda0003f05270 */
[----:B------:R-:W-:Y:S05]  /*0240*/  @P0 BRA `(.L_x_2) ;  /* 0x0000000000580947 */ /* 0x000fea0003800000 */
[----:B------:R-:W0:Y:S01]  /*0250*/  S2UR UR9, SR_CgaCtaId ;  /* 0x00000000000979c3 */ /* 0x000e220000008800 */
[----:B------:R-:W-:Y:S01]  /*0260*/  UMOV UR4, 0x400 ;  /* 0x0000040000047882 */ /* 0x000fe20000000000 */
[----:B------:R-:W-:Y:S01]  /*0270*/  UMOV UR5, 0x1 ;  /* 0x0000000100057882 */ /* 0x000fe20000000000 */
[----:B------:R-:W-:Y:S01]  /*0280*/  UMOV UR6, 0x4 ;  /* 0x0000000400067882 */ /* 0x000fe20000000000 */
[----:B------:R-:W-:Y:S01]  /*0290*/  ELECT P0, URZ, PT ;  /* 0x00000000003f782f */ /* 0x000fe20003800000 */
[----:B------:R-:W-:-:S04]  /*02a0*/  UIADD3 UR6, -UR6, 0x100000, URZ ;  /* 0x0010000006067890 */ /* 0x000fc8000fffe13f */
[----:B------:R-:W-:Y:S02]  /*02b0*/  USHF.L.U32 UR7, UR6, 0xb, URZ ;  /* 0x0000000b06077899 */ /* 0x000fe4000800063f */
[----:B------:R-:W-:Y:S02]  /*02c0*/  USHF.L.U32 UR6, UR6, 0x1, URZ ;  /* 0x0000000106067899 */ /* 0x000fe4000800063f */
[----:B0-----:R-:W-:Y:S02]  /*02d0*/  ULEA UR9, UR9, UR4, 0x18 ;  /* 0x0000000409097291 */ /* 0x001fe4000f8ec03f */
[----:B------:R-:W-:-:S04]  /*02e0*/  UIADD3 UR4, -UR5, 0x100000, URZ ;  /* 0x0010000005047890 */ /* 0x000fc8000fffe13f */
[----:B------:R-:W-:Y:S02]  /*02f0*/  USHF.L.U32 UR5, UR4, 0xb, URZ ;  /* 0x0000000b04057899 */ /* 0x000fe4000800063f */
[----:B------:R-:W-:Y:S01]  /*0300*/  USHF.L.U32 UR4, UR4, 0x1, URZ ;  /* 0x0000000104047899 */ /* 0x000fe2000800063f */
[----:B------:R-:W0:Y:S11]  /*0310*/  FENCE.VIEW.ASYNC.S ;  /* 0x00000000000073c6 */ /* 0x000e360000000000 */
[----:B0-----:R0:W1:Y:S01]  /*0320*/  SYNCS.EXCH.64 URZ, [UR9], UR4 ;  /* 0x00000004093f75b2 */ /* 0x0010620008000100 */
[----:B------:R0:W2:Y:S01]  /*0330*/  SYNCS.EXCH.64 URZ, [UR9+0x20], UR6 ;  /* 0x00002006093f75b2 */ /* 0x0000a20008000100 */
[----:B------:R0:W3:Y:S01]  /*0340*/  SYNCS.EXCH.64 URZ, [UR9+0x8], UR4 ;  /* 0x00000804093f75b2 */ /* 0x0000e20008000100 */
[----:B------:R0:W4:Y:S01]  /*0350*/  SYNCS.EXCH.64 URZ, [UR9+0x28], UR6 ;  /* 0x00002806093f75b2 */ /* 0x0001220008000100 */
[----:B------:R0:W0:Y:S01]  /*0360*/  SYNCS.EXCH.64 URZ, [UR9+0x10], UR4 ;  /* 0x00001004093f75b2 */ /* 0x0000220008000100 */
[----:B------:R0:W0:Y:S01]  /*0370*/  SYNCS.EXCH.64 URZ, [UR9+0x30], UR6 ;  /* 0x00003006093f75b2 */ /* 0x0000220008000100 */
[----:B------:R0:W0:Y:S01]  /*0380*/  SYNCS.EXCH.64 URZ, [UR9+0x18], UR4 ;  /* 0x00001804093f75b2 */ /* 0x0000220008000100 */
[----:B------:R0:W0:Y:S01]  /*0390*/  SYNCS.EXCH.64 URZ, [UR9+0x38], UR6 ;  /* 0x00003806093f75b2 */ /* 0x0000220008000100 */
[----:B------:R-:W-:Y:S01]  /*03a0*/  NOP ;  /* 0x0000000000007918 */ /* 0x000fe20000000000 */
.L_x_2:
[----:B------:R-:W-:Y:S01]  /*03b0*/  SHF.R.S32.HI R4, RZ, 0x1f, R5 ;  /* 0x0000001fff047819 */ /* 0x000fe20000011405 */
[----:B------:R-:W5:Y:S01]  /*03c0*/  SHFL.IDX PT, R0, R0, RZ, 0x1f ;  /* 0x00001fff00007589 */ /* 0x000f6200000e0000 */
[----:B------:R-:W-:Y:S01]  /*03d0*/  ELECT P0, URZ, PT ;  /* 0x00000000003f782f */ /* 0x000fe20003800000 */
[----:B0-----:R-:W0:Y:S01]  /*03e0*/  S2UR UR9, SR_CTAID.X ;  /* 0x00000000000979c3 */ /* 0x001e220000002500 */
[----:B------:R-:W-:Y:S01]  /*03f0*/  LEA.HI R4, R4, R5, RZ, 0x7 ;  /* 0x0000000504047211 */ /* 0x000fe200078f38ff */
[----:B------:R-:W1:Y:S01]  /*0400*/  S2R R2, SR_CTAID.Y ;  /* 0x0000000000027919 */ /* 0x000e620000002600 */
[----:B------:R-:W-:Y:S01]  /*0410*/  SHF.R.S32.HI R6, RZ, 0x1f, R3 ;  /* 0x0000001fff067819 */ /* 0x000fe20000011403 */
[----:B------:R-:W-:Y:S01]  /*0420*/  ULDC UR4, c[0x0][0x154] ;  /* 0x0000550000047ab9 */ /* 0x000fe20000000800 */
[----:B------:R-:W-:Y:S01]  /*0430*/  LOP3.LUT R4, R4, 0xffffff80, RZ, 0xc0, !PT ;  /* 0xffffff8004047812 */ /* 0x000fe200078ec0ff */
[----:B------:R-:W-:Y:S01]  /*0440*/  NOP ;  /* 0x0000000000007918 */ /* 0x000fe20000000000 */
[----:B------:R-:W-:Y:S01]  /*0450*/  LEA.HI R6, R6, R3, RZ, 0x2 ;  /* 0x0000000306067211 */ /* 0x000fe200078f10ff */
[----:B------:R-:W2:Y:S01]  /*0460*/  LDC R11, c[0x0][0x148] ;  /* 0x00005200ff0b7b82 */ /* 0x000ea20000000800 */
[----:B------:R-:W-:Y:S01]  /*0470*/  NOP ;  /* 0x0000000000007918 */ /* 0x000fe20000000000 */
[----:B------:R-:W-:Y:S01]  /*0480*/  IMAD.IADD R4, R5, 0x1, -R4 ;  /* 0x0000000105047824 */ /* 0x000fe200078e0a04 */
[----:B------:R-:W-:-:S04]  /*0490*/  LOP3.LUT R6, R6, 0x3ffffffc, RZ, 0xc0, !PT ;  /* 0x3ffffffc06067812 */ /* 0x000fc800078ec0ff */
[----:B------:R-:W-:Y:S01]  /*04a0*/  SHF.R.S32.HI R5, RZ, 0x1f, R4 ;  /* 0x0000001fff057819 */ /* 0x000fe20000011404 */
[----:B------:R-:W-:Y:S01]  /*04b0*/  IMAD.IADD R6, R3, 0x1, -R6 ;  /* 0x0000000103067824 */ /* 0x000fe200078e0a06 */
[----:B------:R-:W3:Y:S02]  /*04c0*/  LDC R8, c[0x0][0x144] ;  /* 0x00005100ff087b82 */ /* 0x000ee40000000800 */
[----:B------:R-:W-:Y:S02]  /*04d0*/  LEA.HI R5, R5, R4, RZ, 0x3 ;  /* 0x0000000405057211 */ /* 0x000fe400078f18ff */
[----:B-----5:R-:W-:Y:S02]  /*04e0*/  ISETP.NE.OR P0, PT, R0, RZ, !P0 ;  /* 0x000000ff0000720c */ /* 0x020fe40004705670 */
[--C-:B------:R-:W-:Y:S02]  /*04f0*/  SHF.R.S32.HI R0, RZ, 0x3, R5.reuse ;  /* 0x00000003ff007819 */ /* 0x100fe40000011405 */
[----:B------:R-:W-:-:S04]  /*0500*/  SHF.R.S32.HI R5, RZ, 0x1f, R5 ;  /* 0x0000001fff057819 */ /* 0x000fc80000011405 */
[----:B------:R-:W-:-:S04]  /*0510*/  LEA.HI R5, R5, R0, RZ, 0x2 ;  /* 0x0000000005057211 */ /* 0x000fc800078f10ff */
[----:B------:R-:W-:Y:S01]  /*0520*/  LOP3.LUT R5, R5, 0xfffffffc, RZ, 0xc0, !PT ;  /* 0xfffffffc05057812 */ /* 0x000fe200078ec0ff */
[----:B------:R-:W-:Y:S01]  /*0530*/  VOTEU.ALL UP0, P0 ;  /* 0x00000000003f7886 */ /* 0x000fe20000000000 */
[----:B-1----:R-:W-:Y:S01]  /*0540*/  I2FP.F32.U32 R7, R2 ;  /* 0x0000000200077245 */ /* 0x002fe20000201000 */
[----:B------:R-:W-:Y:S02]  /*0550*/  VOTEU.ALL UP1, P0 ;  /* 0x00000000003f7886 */ /* 0x000fe40000020000 */
[----:B------:R-:W-:Y:S01]  /*0560*/  IMAD.IADD R5, R0, 0x1, -R5 ;  /* 0x0000000100057824 */ /* 0x000fe200078e0a05 */
[----:B------:R-:W1:Y:S01]  /*0570*/  @!UP0 S2UR UR7, SR_CgaCtaId ;  /* 0x00000000000789c3 */ /* 0x000e620000008800 */
[----:B0-----:R-:W-:Y:S01]  /*0580*/  I2FP.F32.U32 R0, UR9 ;  /* 0x0000000900007c45 */ /* 0x001fe20008201000 */
[----:B------:R-:W-:Y:S01]  /*0590*/  FMUL R9, R7, UR4 ;  /* 0x0000000407097c20 */ /* 0x000fe20008400000 */
[----:B------:R-:W-:Y:S01]  /*05a0*/  IMAD R5, R6, 0x4, R5 ;  /* 0x0000000406057824 */ /* 0x000fe200078e0205 */
[----:B------:R-:W-:Y:S01]  /*05b0*/  ULDC UR4, c[0x0][0x150] ;  /* 0x0000540000047ab9 */ /* 0x000fe20000000800 */
[----:B------:R-:W-:Y:S01]  /*05c0*/  @!UP0 UMOV UR6, 0x400 ;  /* 0x0000040000068882 */ /* 0x000fe20000000000 */
[----:B------:R-:W-:Y:S01]  /*05d0*/  FMUL R7, R0, UR4 ;  /* 0x0000000400077c20 */ /* 0x000fe20008400000 */
[----:B------:R-:W-:Y:S01]  /*05e0*/  IMAD.SHL.U32 R0, R5, 0x4, RZ ;  /* 0x0000000405007824 */ /* 0x000fe200078e00ff */
[----:B------:R-:W0:Y:S01]  /*05f0*/  LDC R6, c[0x0][0x140] ;  /* 0x00005000ff067b82 */ /* 0x000e220000000800 */
[----:B------:R-:W5:Y:S01]  /*0600*/  F2I.U32.TRUNC.NTZ R9, R9 ;  /* 0x0000000900097305 */ /* 0x000f62000020f000 */
[----:B------:R-:W-:-:S02]  /*0610*/  UMOV UR4, 0x20 ;  /* 0x0000002000047882 */ /* 0x000fc40000000000 */
[----:B------:R-:W-:Y:S01]  /*0620*/  LOP3.LUT R10, R5, 0xc, R0, 0x78, !PT ;  /* 0x0000000c050a7812 */ /* 0x000fe200078e7800 */
[----:B------:R-:W-:-:S04]  /*0630*/  @!UP0 UIADD3 UR4, -UR4, 0x100000, URZ ;  /* 0x0010000004048890 */ /* 0x000fc8000fffe13f */
[----:B------:R-:W-:Y:S02]  /*0640*/  @!UP0 USHF.L.U32 UR5, UR4, 0xb, URZ ;  /* 0x0000000b04058899 */ /* 0x000fe4000800063f */
[----:B------:R-:W-:Y:S01]  /*0650*/  @!UP0 USHF.L.U32 UR4, UR4, 0x1, URZ ;  /* 0x0000000104048899 */ /* 0x000fe2000800063f */
[----:B------:R-:W4:Y:S01]  /*0660*/  F2I.U32.TRUNC.NTZ R7, R7 ;  /* 0x0000000700077305 */ /* 0x000f22000020f000 */
[----:B------:R0:W-:Y:S01]  /*0670*/  STL [R1+0x78], R10 ;  /* 0x0000780a01007387 */ /* 0x0001e20000100800 */
[----:B-----5:R-:W-:Y:S01]  /*0680*/  IMAD.MOV R12, RZ, RZ, -R9 ;  /* 0x000000ffff0c7224 */ /* 0x020fe200078e0a09 */
[----:B-1----:R-:W-:Y:S01]  /*0690*/  @!UP0 ULEA UR6, UR7, UR6, 0x18 ;  /* 0x0000000607068291 */ /* 0x002fe2000f8ec03f */
[----:B------:R-:W-:Y:S02]  /*06a0*/  VOTEU.ALL UP0, P0 ;  /* 0x00000000003f7886 */ /* 0x000fe40000000000 */
[----:B--2---:R-:W-:Y:S01]  /*06b0*/  IMAD R5, R11, R12, R2 ;  /* 0x0000000c0b057224 */ /* 0x004fe200078e0202 */
[----:B------:R-:W-:-:S02]  /*06c0*/  LOP3.LUT P0, RZ, R4, 0x7, RZ, 0xc0, !PT ;  /* 0x0000000704ff7812 */ /* 0x000fc4000780c0ff */
[----:B0-----:R-:W-:Y:S01]  /*06d0*/  ISETP.EQ.U32.AND P4, PT, R6, 0x1, PT ;  /* 0x000000010600780c */ /* 0x001fe20003f82070 */
[----:B----4-:R-:W-:Y:S01]  /*06e0*/  IMAD.MOV R7, RZ, RZ, -R7 ;  /* 0x000000ffff077224 */ /* 0x010fe200078e0a07 */
[----:B------:R-:W-:Y:S02]  /*06f0*/  ISETP.NE.AND P1, PT, R5, R10, PT ;  /* 0x0000000a0500720c */ /* 0x000fe40003f25270 */
[----:B------:R-:W-:Y:S01]  /*0700*/  ISETP.LT.U32.AND P0, PT, R10, 0x2, !P0 ;  /* 0x000000020a00780c */ /* 0x000fe20004701070 */
[----:B---3--:R-:W-:Y:S01]  /*0710*/  IMAD R0, R8, R7, UR9 ;  /* 0x0000000908007e24 */ /* 0x008fe2000f8e0207 */
[----:B------:R-:W0:Y:S02]  /*0720*/  FENCE.VIEW.ASYNC.S ;  /* 0x00000000000073c6 */ /* 0x000e240000000000 */
[----:B0-----:R0:W1:Y:S02]  /*0730*/  @!UP0 SYNCS.EXCH.64 URZ, [UR6+0x50], UR4 ;  /* 0x00005004063f85b2 */ /* 0x0010640008000100 */
[----:B------:R-:W-:-:S04]  /*0740*/  ISETP.EQ.OR P1, PT, R0, RZ, !P1 ;  /* 0x000000ff0000720c */ /* 0x000fc80004f22670 */
[----:B------:R-:W-:Y:S01]  /*0750*/  PLOP3.LUT P0, PT, P0, P1, PT, 0x80, 0x0 ;  /* 0x000000000000781c */ /* 0x000fe20000703070 */
[----:B------:R0:W2:Y:S01]  /*0760*/  @!UP1 SYNCS.EXCH.64 URZ, [UR6+0x58], UR4 ;  /* 0x00005804063f95b2 */ /* 0x0000a20008000100 */
[----:B------:R-:W-:Y:S01]  /*0770*/  NOP ;  /* 0x0000000000007918 */ /* 0x000fe20000000000 */
[----:B------:R-:W-:Y:S10]  /*0780*/  @!P4 BRA `(.L_x_3) ;  /* 0x000000000008c947 */ /* 0x000ff40003800000 */
[----:B-12---:R-:W-:Y:S01]  /*0790*/  UCGABAR_ARV ;  /* 0x00000000000079c7 */ /* 0x006fe20008000000 */
[----:B------:R-:W-:Y:S05]  /*07a0*/  BRA `(.L_x_4) ;  /* 0x0000000000047947 */ /* 0x000fea0003800000 */
.L_x_3:
[----:B-12---:R-:W-:Y:S01]  /*07b0*/  NOP ;  /* 0x0000000000007918 */ /* 0x006fe20000000000 */
.L_x_4:
[----:B------:R-:W1:Y:S01]  /*07c0*/  LDC R3, c[0x0][0x65c] ;  /* 0x00019700ff037b82 */ /* 0x000e620000000800 */
[----:B------:R-:W-:Y:S02]  /*07d0*/  IMAD.U32 R4, RZ, RZ, UR9 ;  /* 0x00000009ff047e24 */ /* 0x000fe4000f8e00ff */
[----:B------:R-:W-:Y:S01]  /*07e0*/  IMAD.MOV.U32 R5, RZ, RZ, RZ ;  /* 0x000000ffff057224 */ /* 0x000fe200078e00ff */
[----:B-1----:R-:W-:-:S13]  /*07f0*/  ISETP.NE.AND P3, PT, R3, 0x1, PT ;  /* 0x000000010300780c */ /* 0x002fda0003f65270 */
[----:B------:R-:W1:Y:S01]  /*0800*/  @P3 LDC R7, c[0x0][0x10] ;  /* 0x00000400ff073b82 */ /* 0x000e620000000800 */
[----:B------:R-:W-:Y:S02]  /*0810*/  @P3 IMAD.MOV.U32 R3, RZ, RZ, RZ ;  /* 0x000000ffff033224 */ /* 0x000fe400078e00ff */
[----:B------:R-:W-:-:S05]  /*0820*/  @P3 IMAD.MOV.U32 R13, RZ, RZ, RZ ;  /* 0x000000ffff0d3224 */ /* 0x000fca00078e00ff */
[----:B------:R-:W2:Y:S01]  /*0830*/  @!P3 LDC R9, c[0x0][0xc] ;  /* 0x00000300ff09bb82 */ /* 0x000ea20000000800 */
[----:B-1----:R-:W-:-:S04]  /*0840*/  @P3 IMAD.WIDE.U32 R6, R7, UR9, R2 ;  /* 0x0000000907063c25 */ /* 0x002fc8000f8e0002 */
[----:B------:R-:W-:Y:S02]  /*0850*/  @P3 IMAD.MOV.U32 R19, RZ, RZ, R6 ;  /* 0x000000ffff133224 */ /* 0x000fe400078e0006 */
[----:B------:R-:W-:Y:S02]  /*0860*/  @P3 IMAD.IADD R23, R7, 0x1, R13 ;  /* 0x0000000107173824 */ /* 0x000fe400078e020d */
[----:B--2---:R-:W-:-:S04]  /*0870*/  @!P3 IMAD.WIDE.U32 R4, R2, R9, R4 ;  /* 0x000000090204b225 */ /* 0x004fc800078e0004 */
[----:B------:R-:W-:Y:S02]  /*0880*/  @!P3 IMAD.MOV.U32 R19, RZ, RZ, R4 ;  /* 0x000000ffff13b224 */ /* 0x000fe400078e0004 */
[----:B------:R-:W-:-:S03]  /*0890*/  @!P3 IMAD.MOV.U32 R23, RZ, RZ, R5 ;  /* 0x000000ffff17b224 */ /* 0x000fc600078e0005 */
[----:B------:R1:W-:Y:S04]  /*08a0*/  STL [R1+0x80], R19 ;  /* 0x0000801301007387 */ /* 0x0003e80000100800 */
[----:B------:R1:W-:Y:S01]  /*08b0*/  STL [R1+0x7c], R23 ;  /* 0x00007c1701007387 */ /* 0x0003e20000100800 */
[----:B------:R-:W-:Y:S05]  /*08c0*/  @!P4 BRA `(.L_x_5) ;  /* 0x00000000000cc947 */ /* 0x000fea0003800000 */
[----:B------:R-:W-:Y:S01]  /*08d0*/  UCGABAR_WAIT ;  /* 0x0000000000007dc7 */ /* 0x000fe20008000000 */
[----:B------:R-:W-:Y:S01]  /*08e0*/  CCTL.IVALL ;  /* 0x00000000ff00798f */ /* 0x000fe20002000000 */
[----:B------:R-:W-:Y:S05]  /*08f0*/  BRA `(.L_x_6) ;  /* 0x0000000000047947 */ /* 0x000fea0003800000 */
.L_x_5:
[----:B------:R-:W-:Y:S06]  /*0900*/  BAR.SYNC.DEFER_BLOCKING 0x0 ;  /* 0x0000000000007b1d */ /* 0x000fec0000010000 */
.L_x_6:
[----:B------:R-:W-:Y:S05]  /*0910*/  @!P2 BRA `(.L_x_7) ;  /* 0x000000e00060a947 */ /* 0x000fea0003800000 */
[----:B------:R-:W-:-:S06]  /*0920*/  UISETP.GT.U32.AND UP0, UPT, UR10, 0x1, UPT ;  /* 0x000000010a00788c */ /* 0x000fcc000bf04070 */
[----:B------:R-:W-:-:S13]  /*0930*/  PLOP3.LUT P1, PT, PT, PT, UP0, 0x80, 0x0 ;  /* 0x000000000000781c */ /* 0x000fda0003f2f008 */
[----:B0-----:R-:W-:Y:S05]  /*0940*/  @P1 EXIT ;  /* 0x000000000000194d */ /* 0x001fea0003800000 */
[----:B------:R-:W-:Y:S01]  /*0950*/  IMAD.MOV.U32 R6, RZ, RZ, -0x1 ;  /* 0xffffffffff067424 */ /* 0x000fe200078e00ff */
[----:B------:R-:W-:Y:S01]  /*0960*/  ULDC.64 UR4, c[0x0][0x650] ;  /* 0x0001940000047ab9 */ /* 0x000fe20000000a00 */
[----:B------:R-:W-:Y:S01]  /*0970*/  IMAD.MOV.U32 R5, RZ, RZ, -0x1 ;  /* 0xffffffffff057424 */ /* 0x000fe200078e00ff */
[----:B------:R-:W-:Y:S01]  /*0980*/  ISETP.GE.U32.AND P1, PT, R19, UR4, PT ;  /* 0x0000000413007c0c */ /* 0x000fe2000bf26070 */
[----:B------:R-:W-:Y:S01]  /*0990*/  UMOV UR23, 0xffffffff ;  /* 0xffffffff00177882 */ /* 0x000fe20000000000 */
[----:B------:R0:W-:Y:S01]  /*09a0*/  STL [R1+0x88], R6 ;  /* 0x0000880601007387 */ /* 0x0001e20000100800 */
[----:B------:R-:W-:Y:S02]  /*09b0*/  PRMT R4, RZ, 0x7610, R4 ;  /* 0x00007610ff047816 */ /* 0x000fe40000000004 */
[----:B------:R-:W-:Y:S01]  /*09c0*/  ISETP.GE.U32.AND.EX P1, PT, R23, UR5, PT, P1 ;  /* 0x0000000517007c0c */ /* 0x000fe2000bf26110 */
[----:B------:R0:W-:-:S12]  /*09d0*/  STL [R1+0x84], R5 ;  /* 0x0000840501007387 */ /* 0x0001d80000100800 */
[----:B0-----:R-:W-:Y:S05]  /*09e0*/  @P1 BRA `(.L_x_8) ;  /* 0x0000000400381947 */ /* 0x001fea0003800000 */
[----:B------:R-:W0:Y:S01]  /*09f0*/  LDC.64 R14, c[0x0][0x628] ;  /* 0x00018a00ff0e7b82 */ /* 0x000e220000000a00 */
[----:B------:R-:W-:Y:S02]  /*0a00*/  IMAD.MOV.U32 R4, RZ, RZ, R19 ;  /* 0x000000ffff047224 */ /* 0x000fe400078e0013 */
[----:B------:R-:W-:-:S05]  /*0a10*/  IMAD.MOV.U32 R5, RZ, RZ, R23 ;  /* 0x000000ffff057224 */ /* 0x000fca00078e0017 */
[----:B------:R-:W2:Y:S08]  /*0a20*/  LDC R10, c[0x0][0x630] ;  /* 0x00018c00ff0a7b82 */ /* 0x000eb00000000800 */
[----:B------:R-:W3:Y:S01]  /*0a30*/  LDC.64 R16, c[0x0][0x620] ;  /* 0x00018800ff107b82 */ /* 0x000ee20000000a00 */
[----:B0-----:R-:W-:-:S04]  /*0a40*/  ISETP.NE.U32.AND P1, PT, R14, RZ, PT ;  /* 0x000000ff0e00720c */ /* 0x001fc80003f25070 */
[----:B------:R-:W-:-:S13]  /*0a50*/  ISETP.NE.AND.EX P1, PT, R15, RZ, PT, P1 ;  /* 0x000000ff0f00720c */ /* 0x000fda0003f25310 */
[----:B--23--:R-:W-:Y:S05]  /*0a60*/  @!P1 BRA `(.L_x_9) ;  /* 0x0000000000289947 */ /* 0x00cfea0003800000 */
[----:B------:R-:W0:Y:S02]  /*0a70*/  LDC R9, c[0x0][0x634] ;  /* 0x00018d00ff097b82 */ /* 0x000e240000000800 */
[----:B0-----:R-:W-:-:S05]  /*0a80*/  IADD3 R9, P1, R19, R9, RZ ;  /* 0x0000000913097210 */ /* 0x001fca0007f3e0ff */
[----:B------:R-:W-:-:S04]  /*0a90*/  IMAD.X R13, RZ, RZ, R23, P1 ;  /* 0x000000ffff0d7224 */ /* 0x000fc800008e0617 */
[----:B------:R-:W-:-:S04]  /*0aa0*/  IMAD.WIDE.U32 R4, R13, R14, RZ ;  /* 0x0000000e0d047225 */ /* 0x000fc800078e00ff */
[----:B------:R-:W-:-:S04]  /*0ab0*/  IMAD.WIDE.U32 R6, P1, R9, R15, R4 ;  /* 0x0000000f09067225 */ /* 0x000fc80007820004 */
[----:B------:R-:W-:-:S04]  /*0ac0*/  IMAD.WIDE.U32 R4, R9, R14, RZ ;  /* 0x0000000e09047225 */ /* 0x000fc800078e00ff */
[----:B------:R-:W-:Y:S01]  /*0ad0*/  IMAD.X R9, RZ, RZ, RZ, P1 ;  /* 0x000000ffff097224 */ /* 0x000fe200008e06ff */
[----:B------:R-:W-:Y:S01]  /*0ae0*/  IADD3 RZ, P1, R5, R6, RZ ;  /* 0x0000000605ff7210 */ /* 0x000fe20007f3e0ff */
[----:B------:R-:W-:-:S04]  /*0af0*/  IMAD.MOV.U32 R8, RZ, RZ, R7 ;  /* 0x000000ffff087224 */ /* 0x000fc800078e0007 */
[----:B------:R-:W-:-:S08]  /*0b00*/  IMAD.WIDE.U32.X R4, R13, R15, R8, P1 ;  /* 0x0000000f0d047225 */ /* 0x000fd000008e0408 */
.L_x_9:
[----:B------:R-:W0:Y:S01]  /*0b10*/  LDC.64 R20, c[0x0][0x640] ;  /* 0x00019000ff147b82 */ /* 0x000e220000000a00 */
[-C--:B------:R-:W-:Y:S01]  /*0b20*/  SHF.R.U64 R22, R4, R10.reuse, R5 ;  /* 0x0000000a04167219 */ /* 0x080fe20000001205 */
[----:B------:R-:W-:Y:S01]  /*0b30*/  IMAD.MOV.U32 R4, RZ, RZ, R19 ;  /* 0x000000ffff047224 */ /* 0x000fe200078e0013 */
[----:B------:R-:W-:Y:S01]  /*0b40*/  SHF.R.U32.HI R3, RZ, R10, R5 ;  /* 0x0000000aff037219 */ /* 0x000fe20000011605 */
[----:B------:R-:W-:Y:S01]  /*0b50*/  IMAD.MOV.U32 R5, RZ, RZ, R23 ;  /* 0x000000ffff057224 */ /* 0x000fe200078e0017 */
[----:B------:R-:W-:Y:S01]  /*0b60*/  IADD3 R7, P1, RZ, -R22, RZ ;  /* 0x80000016ff077210 */ /* 0x000fe20007f3e0ff */
[----:B-1----:R-:W-:Y:S02]  /*0b70*/  IMAD R23, R11, R12, R2 ;  /* 0x0000000c0b177224 */ /* 0x002fe400078e0202 */
[----:B------:R-:W1:Y:S01]  /*0b80*/  LDC R8, c[0x0][0x618] ;  /* 0x00018600ff087b82 */ /* 0x000e620000000800 */
[----:B------:R-:W-:Y:S02]  /*0b90*/  IMAD.MOV.U32 R11, RZ, RZ, 0x1 ;  /* 0x00000001ff0b7424 */ /* 0x000fe400078e00ff */
[----:B------:R-:W-:-:S02]  /*0ba0*/  IMAD.X R3, RZ, RZ, ~R3, P1 ;  /* 0x000000ffff037224 */ /* 0x000fc400008e0e03 */
[----:B------:R-:W-:-:S03]  /*0bb0*/  IMAD.WIDE.U32 R4, R7, R16, R4 ;  /* 0x0000001007047225 */ /* 0x000fc600078e0004 */
[----:B------:R-:W2:Y:S01]  /*0bc0*/  LDC R14, c[0x0][0x608] ;  /* 0x00018200ff0e7b82 */ /* 0x000ea20000000800 */
[----:B------:R-:W-:-:S04]  /*0bd0*/  IMAD R6, R3, R16, RZ ;  /* 0x0000001003067224 */ /* 0x000fc800078e02ff */
[----:B------:R-:W-:-:S03]  /*0be0*/  IMAD R3, R7, R17, R6 ;  /* 0x0000001107037224 */ /* 0x000fc600078e0206 */
[----:B------:R-:W3:Y:S01]  /*0bf0*/  LDC R18, c[0x0][0x658] ;  /* 0x00019600ff127b82 */ /* 0x000ee20000000800 */
[----:B------:R-:W-:Y:S01]  /*0c00*/  IMAD.IADD R3, R5, 0x1, R3 ;  /* 0x0000000105037824 */ /* 0x000fe200078e0203 */
[----:B0-----:R-:W-:Y:S01]  /*0c10*/  ISETP.NE.U32.AND P1, PT, R20, RZ, PT ;  /* 0x000000ff1400720c */ /* 0x001fe20003f25070 */
[----:B------:R-:W-:-:S03]  /*0c20*/  IMAD.MOV.U32 R5, RZ, RZ, -0x1 ;  /* 0xffffffffff057424 */ /* 0x000fc600078e00ff */
[----:B------:R-:W-:Y:S02]  /*0c30*/  ISETP.NE.AND.EX P1, PT, R21, RZ, PT, P1 ;  /* 0x000000ff1500720c */ /* 0x000fe40003f25310 */
[----:B------:R-:W0:Y:S01]  /*0c40*/  LDC R13, c[0x0][0x600] ;  /* 0x00018000ff0d7b82 */ /* 0x000e220000000800 */
[-CC-:B-1----:R-:W-:Y:S02]  /*0c50*/  SHF.R.U64 R10, R4, R8.reuse, R3.reuse ;  /* 0x00000008040a7219 */ /* 0x182fe40000001203 */
[----:B------:R-:W-:-:S05]  /*0c60*/  SHF.R.U32.HI R3, RZ, R8, R3 ;  /* 0x00000008ff037219 */ /* 0x000fca0000011603 */
[----:B------:R-:W1:Y:S01]  /*0c70*/  LDC R15, c[0x0][0x648] ;  /* 0x00019200ff0f7b82 */ /* 0x000e620000000800 */
[-CC-:B--2---:R-:W-:Y:S02]  /*0c80*/  SHF.R.U64 R19, R10, R14.reuse, R3.reuse ;  /* 0x0000000e0a137219 */ /* 0x184fe40000001203 */
[----:B------:R-:W-:-:S05]  /*0c90*/  SHF.R.U32.HI R3, RZ, R14, R3 ;  /* 0x0000000eff037219 */ /* 0x000fca0000011603 */
[----:B------:R-:W2:Y:S01]  /*0ca0*/  LDC R17, c[0x0][0x638] ;  /* 0x00018e00ff117b82 */ /* 0x000ea20000000800 */
[-C--:B---3--:R-:W-:Y:S02]  /*0cb0*/  SHF.L.U32 R2, R5, R18.reuse, RZ ;  /* 0x0000001205027219 */ /* 0x088fe400000006ff */
[--C-:B------:R-:W-:Y:S02]  /*0cc0*/  SHF.R.U64 R12, R19, R18, R3.reuse ;  /* 0x00000012130c7219 */ /* 0x100fe40000001203 */
[----:B------:R-:W-:Y:S02]  /*0cd0*/  LOP3.LUT R8, RZ, R2, RZ, 0x33, !PT ;  /* 0x00000002ff087212 */ /* 0x000fe400078e33ff */
[----:B------:R-:W-:Y:S01]  /*0ce0*/  SHF.R.U32.HI R3, RZ, R18, R3 ;  /* 0x00000012ff037219 */ /* 0x000fe20000011603 */
[----:B------:R-:W3:Y:S01]  /*0cf0*/  LDC R16, c[0x0][0x610] ;  /* 0x00018400ff107b82 */ /* 0x000ee20000000800 */
[----:B------:R-:W-:Y:S01]  /*0d00*/  IMAD.MOV.U32 R2, RZ, RZ, R12 ;  /* 0x000000ffff027224 */ /* 0x000fe200078e000c */
[----:B------:R-:W-:Y:S06]  /*0d10*/  @!P1 BRA `(.L_x_10) ;  /* 0x0000000000289947 */ /* 0x000fec0003800000 */
[----:B------:R-:W4:Y:S02]  /*0d20*/  LDC R7, c[0x0][0x64c] ;  /* 0x00019300ff077b82 */ /* 0x000f240000000800 */
[----:B----4-:R-:W-:-:S05]  /*0d30*/  IADD3 R7, P1, R12, R7, RZ ;  /* 0x000000070c077210 */ /* 0x010fca0007f3e0ff */
        /* <DEDUP_REMOVED lines=8> */
.L_x_10:
[----:B-1----:R-:W-:Y:S01]  /*0dc0*/  SHF.R.U64 R4, R2, R15, R3 ;  /* 0x0000000f02047219 */ /* 0x002fe20000001203 */
[----:B0-----:R-:W-:Y:S01]  /*0dd0*/  VIADD R5, R13, 0xffffffff ;  /* 0xffffffff0d057836 */ /* 0x001fe20000000000 */
[----:B------:R-:W-:Y:S02]  /*0de0*/  SHF.L.U32 R2, R11, R18, RZ ;  /* 0x000000120b027219 */ /* 0x000fe400000006ff */
[----:B------:R-:W-:Y:S01]  /*0df0*/  LOP3.LUT R3, R19, R8, RZ, 0xc0, !PT ;  /* 0x0000000813037212 */ /* 0x000fe200078ec0ff */
[----:B------:R-:W-:Y:S01]  /*0e00*/  IMAD.MOV R6, RZ, RZ, -R4 ;  /* 0x000000ffff067224 */ /* 0x000fe200078e0a04 */
[----:B------:R-:W-:Y:S02]  /*0e10*/  SEL R0, R0, R23, !P3 ;  /* 0x0000001700007207 */ /* 0x000fe40005800000 */
[----:B------:R-:W-:Y:S01]  /*0e20*/  LOP3.LUT R5, R10, R5, RZ, 0xc0, !PT ;  /* 0x000000050a057212 */ /* 0x000fe200078ec0ff */
[----:B------:R-:W-:Y:S01]  /*0e30*/  IMAD R3, R2, R4, R3 ;  /* 0x0000000402037224 */ /* 0x000fe200078e0203 */
[----:B------:R-:W-:Y:S01]  /*0e40*/  R2UR UR23, R22 ;  /* 0x00000000161772ca */ /* 0x000fe200000e0000 */
[----:B--2---:R-:W-:-:S02]  /*0e50*/  IMAD R2, R6, R17, R12 ;  /* 0x0000001106027224 */ /* 0x004fc400078e020c */
[----:B---3--:R-:W-:Y:S02]  /*0e60*/  IMAD R0, R3, R16, R0 ;  /* 0x0000001003007224 */ /* 0x008fe400078e0200 */
[----:B------:R-:W-:Y:S02]  /*0e70*/  IMAD R3, R2, R13, R5 ;  /* 0x0000000d02037224 */ /* 0x000fe400078e0205 */
[----:B------:R-:W-:-:S03]  /*0e80*/  IMAD.MOV.U32 R4, RZ, RZ, 0x1 ;  /* 0x00000001ff047424 */ /* 0x000fc600078e00ff */
[----:B------:R-:W-:Y:S02]  /*0e90*/  SEL R2, R3, R0, !P3 ;  /* 0x0000000003027207 */ /* 0x000fe40005800000 */
[----:B------:R-:W-:-:S03]  /*0ea0*/  SEL R0, R0, R3, !P3 ;  /* 0x0000000300007207 */ /* 0x000fc60005800000 */
[----:B------:R0:W-:Y:S04]  /*0eb0*/  STL [R1+0x84], R2 ;  /* 0x0000840201007387 */ /* 0x0001e80000100800 */
[----:B------:R0:W-:Y:S02]  /*0ec0*/  STL [R1+0x88], R0 ;  /* 0x0000880001007387 */ /* 0x0001e40000100800 */
.L_x_8:
[----:B------:R-:W-:-:S08]  /*0ed0*/  NOP ;  /* 0x0000000000007918 */ /* 0x000fd00000000000 */
[----:B------:R-:W2:Y:S02]  /*0ee0*/  USETMAXREG.TRY_ALLOC.CTAPOOL UP0, 0xe8 ;  /* 0x000000e8000079c8 */ /* 0x000ea40008000600 */
[----:B--2---:R-:W-:-:S13]  /*0ef0*/  PLOP3.LUT P1, PT, PT, PT, UP0, 0x80, 0x0 ;  /* 0x000000000000781c */ /* 0x004fda0003f2f008 */
[----:B------:R-:W-:Y:S05]  /*0f00*/  @!P1 BRA `(.L_x_8) ;  /* 0xfffffffc00f09947 */ /* 0x000fea000383ffff */
[----:B------:R-:W-:Y:S01]  /*0f10*/  ULDC.64 UR4, c[0x0][0x598] ;  /* 0x0001660000047ab9 */ /* 0x000fe20000000a00 */
[----:B------:R-:W-:Y:S01]  /*0f20*/  ULDC.64 UR18, c[0x0][0x208] ;  /* 0x0000820000127ab9 */ /* 0x000fe20000000a00 */
[----:B------:R-:W-:-:S04]  /*0f30*/  ISETP.NE.U32.AND P1, PT, RZ, UR4, PT ;  /* 0x00000004ff007c0c */ /* 0x000fc8000bf25070 */
[----:B------:R-:W-:-:S13]  /*0f40*/  ISETP.NE.AND.EX P1, PT, RZ, UR5, PT, P1 ;  /* 0x00000005ff007c0c */ /* 0x000fda000bf25310 */
[----:B------:R-:W-:Y:S05]  /*0f50*/  @!P1 BRA `(.L_x_11) ;  /* 0x0000000000209947 */ /* 0x000fea0003800000 */
[----:B0-----:R-:W0:Y:S02]  /*0f60*/  LDC.64 R2, c[0x0][0x598] ;  /* 0x00016600ff027b82 */ /* 0x001e240000000a00 */
[----:B0-----:R-:W2:Y:S02]  /*0f70*/  LDG.E.64 R2, desc[UR18][R2.64] ;  /* 0x0000001202027981 */ /* 0x001ea4000c1e1b00 */
[----:B--2---:R-:W-:-:S04]  /*0f80*/  ISETP.NE.U32.AND P1, PT, R2, RZ, PT ;  /* 0x000000ff0200720c */ /* 0x004fc80003f25070 */
[----:B------:R-:W-:-:S13]  /*0f90*/  ISETP.NE.AND.EX P1, PT, R3, RZ, PT, P1 ;  /* 0x000000ff0300720c */ /* 0x000fda0003f25310 */
[----:B------:R-:W-:Y:S05]  /*0fa0*/  @!P1 BRA `(.L_x_11) ;  /* 0x00000000000c9947 */ /* 0x000fea0003800000 */
[----:B------:R-:W2:Y:S02]  /*0fb0*/  LD.E R2, desc[UR18][R2.64] ;  /* 0x0000001202027980 */ /* 0x000ea4000c101900 */
[----:B--2---:R-:W-:Y:S01]  /*0fc0*/  R2UR UR20, R2 ;  /* 0x00000000021472ca */ /* 0x004fe200000e0000 */
[----:B------:R-:W-:-:S14]  /*0fd0*/  BRA `(.L_x_12) ;  /* 0x0000000000247947 */ /* 0x000fdc0003800000 */
.L_x_11:
[----:B------:R-:W-:Y:S02]  /*0fe0*/  ULDC.64 UR4, c[0x0][0x588] ;  /* 0x0001620000047ab9 */ /* 0x000fe40000000a00 */
[----:B------:R-:W-:-:S04]  /*0ff0*/  ISETP.NE.U32.AND P1, PT, RZ, UR4, PT ;  /* 0x00000004ff007c0c */ /* 0x000fc8000bf25070 */
[----:B------:R-:W-:-:S13]  /*1000*/  ISETP.NE.AND.EX P1, PT, RZ, UR5, PT, P1 ;  /* 0x00000005ff007c0c */ /* 0x000fda000bf25310 */
[----:B------:R-:W-:Y:S05]  /*1010*/  @!P1 BRA `(.L_x_13) ;  /* 0x0000000000109947 */ /* 0x000fea0003800000 */
[----:B0-----:R-:W0:Y:S02]  /*1020*/  LDC.64 R2, c[0x0][0x588] ;  /* 0x00016200ff027b82 */ /* 0x001e240000000a00 */
[----:B0-----:R-:W2:Y:S02]  /*1030*/  LDG.E R2, desc[UR18][R2.64] ;  /* 0x0000001202027981 */ /* 0x001ea4000c1e1900 */
[----:B--2---:R-:W-:Y:S01]  /*1040*/  R2UR UR20, R2 ;  /* 0x00000000021472ca */ /* 0x004fe200000e0000 */
[----:B------:R-:W-:-:S14]  /*1050*/  BRA `(.L_x_12) ;  /* 0x0000000000047947 */ /* 0x000fdc0003800000 */
.L_x_13:
[----:B------:R-:W-:-:S05]  /*1060*/  ULDC UR20, c[0x0][0x580] ;  /* 0x0001600000147ab9 */ /* 0x000fca0000000800 */
.L_x_12:
[----:B------:R-:W-:Y:S02]  /*1070*/  ULDC.64 UR4, c[0x0][0x5a0] ;  /* 0x0001680000047ab9 */ /* 0x000fe40000000a00 */
        /* <DEDUP_REMOVED lines=11> */
.L_x_14:
        /* <DEDUP_REMOVED lines=8> */
.L_x_16:
[----:B------:R-:W-:-:S05]  /*11b0*/  ULDC UR21, c[0x0][0x584] ;  /* 0x0001610000157ab9 */ /* 0x000fca0000000800 */
.L_x_15:
[----:B------:R-:W-:-:S13]  /*11c0*/  LOP3.LUT P1, RZ, R4, 0xff, RZ, 0xc0, !PT ;  /* 0x000000ff04ff7812 */ /* 0x000fda000782c0ff */
[----:B------:R-:W-:Y:S05]  /*11d0*/  @!P1 EXIT ;  /* 0x000000000000994d */ /* 0x000fea0003800000 */
[----:B------:R-:W-:Y:S01]  /*11e0*/  ULDC UR4, c[0x0][0x28c] ;  /* 0x0000a30000047ab9 */ /* 0x000fe20000000800 */
[----:B------:R-:W-:Y:S02]  /*11f0*/  ULOP3.LUT UR22, UR13, 0x1, URZ, 0xfc, !UPT ;  /* 0x000000010d167892 */ /* 0x000fe4000f8efc3f */
[----:B------:R-:W-:-:S04]  /*1200*/  UIADD3 UR4, UR4, 0x1f, URZ ;  /* 0x0000001f04047890 */ /* 0x000fc8000fffe03f */
[----:B------:R-:W-:-:S04]  /*1210*/  USHF.R.S32.HI UR5, URZ, 0x1f, UR4 ;  /* 0x0000001f3f057899 */ /* 0x000fc80008011404 */
[----:B------:R-:W-:-:S03]  /*1220*/  ULEA.HI UR5, UR5, UR4, URZ, 0x5 ;  /* 0x0000000405057291 */ /* 0x000fc6000f8f283f */
[----:B------:R-:W-:Y:S01]  /*1230*/  UMOV UR4, URZ ;  /* 0x0000003f00047c82 */ /* 0x000fe20008000000 */
[----:B------:R-:W-:-:S03]  /*1240*/  USHF.R.S32.HI UR12, URZ, 0x5, UR5 ;  /* 0x000000053f0c7899 */ /* 0x000fc60008011405 */
[----:B------:R-:W-:-:S09]  /*1250*/  UMOV UR5, URZ ;  /* 0x0000003f00057c82 */ /* 0x000fd20008000000 */
.L_x_297:
[----:B0-----:R-:W0:Y:S01]  /*1260*/  S2R R0, SR_TID.X ;  /* 0x0000000000007919 */ /* 0x001e220000002100 */
[----:B--2---:R-:W2:Y:S01]  /*1270*/  S2UR UR11, SR_CgaCtaId ;  /* 0x00000000000b79c3 */ /* 0x004ea20000008800 */
[----:B------:R-:W-:Y:S01]  /*1280*/  UMOV UR14, 0x400 ;  /* 0x00000400000e7882 */ /* 0x000fe20000000000 */
[----:B------:R-:W-:Y:S01]  /*1290*/  UMOV UR6, URZ ;  /* 0x0000003f00067c82 */ /* 0x000fe20008000000 */
[----:B------:R-:W-:Y:S01]  /*12a0*/  STL [R1+0x74], RZ ;  /* 0x000074ff01007387 */ /* 0x000fe20000100800 */
[----:B------:R-:W-:Y:S01]  /*12b0*/  UMOV UR7, URZ ;  /* 0x0000003f00077c82 */ /* 0x000fe20008000000 */
[----:B------:R-:W-:Y:S01]  /*12c0*/  UMOV UR8, URZ ;  /* 0x0000003f00087c82 */ /* 0x000fe20008000000 */
[----:B------:R-:W-:Y:S01]  /*12d0*/  UMOV UR16, UR5 ;  /* 0x0000000500107c82 */ /* 0x000fe20008000000 */
[----:B------:R-:W-:Y:S01]  /*12e0*/  STL [R1+0x70], RZ ;  /* 0x000070ff01007387 */ /* 0x000fe20000100800 */
[----:B---3--:R-:W3:Y:S01]  /*12f0*/  LDC R2, c[0x0][0x28c] ;  /* 0x0000a300ff027b82 */ /* 0x008ee20000000800 */
[----:B------:R-:W-:-:S02]  /*1300*/  CS2R R4, SRZ ;  /* 0x0000000000047805 */ /* 0x000fc4000001ff00 */
[----:B------:R-:W-:Y:S01]  /*1310*/  CS2R R6, SRZ ;  /* 0x0000000000067805 */ /* 0x000fe2000001ff00 */
[----:B------:R-:W-:Y:S01]  /*1320*/  STL [R1+0x6c], RZ ;  /* 0x00006cff01007387 */ /* 0x000fe20000100800 */
[----:B------:R-:W-:Y:S02]  /*1330*/  CS2R R8, SRZ ;  /* 0x0000000000087805 */ /* 0x000fe4000001ff00 */
[----:B------:R-:W-:Y:S02]  /*1340*/  CS2R R10, SRZ ;  /* 0x00000000000a7805 */ /* 0x000fe4000001ff00 */
[----:B------:R-:W-:Y:S01]  /*1350*/  CS2R R12, SRZ ;  /* 0x00000000000c7805 */ /* 0x000fe2000001ff00 */
[----:B------:R-:W-:Y:S01]  /*1360*/  STL [R1+0x68], RZ ;  /* 0x000068ff01007387 */ /* 0x000fe20000100800 */
[----:B------:R-:W-:Y:S02]  /*1370*/  CS2R R14, SRZ ;  /* 0x00000000000e7805 */ /* 0x000fe4000001ff00 */
[----:B------:R-:W-:-:S02]  /*1380*/  CS2R R16, SRZ ;  /* 0x0000000000107805 */ /* 0x000fc4000001ff00 */
[----:B-1----:R-:W-:Y:S01]  /*1390*/  CS2R R18, SRZ ;  /* 0x0000000000127805 */ /* 0x002fe2000001ff00 */
[----:B------:R-:W-:Y:S01]  /*13a0*/  STL [R1+0x64], RZ ;  /* 0x000064ff01007387 */ /* 0x000fe20000100800 */
[----:B------:R-:W-:Y:S02]  /*13b0*/  CS2R R20, SRZ ;  /* 0x0000000000147805 */ /* 0x000fe4000001ff00 */
[----:B------:R-:W-:Y:S02]  /*13c0*/  CS2R R22, SRZ ;  /* 0x0000000000167805 */ /* 0x000fe4000001ff00 */
[----:B------:R-:W-:Y:S01]  /*13d0*/  CS2R R152, SRZ ;  /* 0x0000000000987805 */ /* 0x000fe2000001ff00 */
[----:B------:R-:W-:Y:S01]  /*13e0*/  STL [R1+0x60], RZ ;  /* 0x000060ff01007387 */ /* 0x000fe20000100800 */
[----:B--2---:R-:W-:Y:S01]  /*13f0*/  ULEA UR14, UR11, UR14, 0x18 ;  /* 0x0000000e0b0e7291 */ /* 0x004fe2000f8ec03f */
[----:B------:R-:W-:Y:S02]  /*1400*/  CS2R R154, SRZ ;  /* 0x00000000009a7805 */ /* 0x000fe4000001ff00 */
[----:B------:R-:W-:Y:S01]  /*1410*/  CS2R R156, SRZ ;  /* 0x00000000009c7805 */ /* 0x000fe2000001ff00 */
[----:B------:R-:W-:Y:S01]  /*1420*/  STL [R1+0x5c], RZ ;  /* 0x00005cff01007387 */ /* 0x000fe20000100800 */
[----:B------:R-:W-:-:S02]  /*1430*/  CS2R R158, SRZ ;  /* 0x00000000009e7805 */ /* 0x000fc4000001ff00 */
[----:B------:R-:W-:Y:S02]  /*1440*/  CS2R R160, SRZ ;  /* 0x0000000000a07805 */ /* 0x000fe4000001ff00 */
[----:B------:R-:W-:Y:S02]  /*1450*/  CS2R R162, SRZ ;  /* 0x0000000000a27805 */ /* 0x000fe4000001ff00 */
[----:B0-----:R-:W-:Y:S01]  /*1460*/  LOP3.LUT R0, R0, 0x80, RZ, 0xc0, !PT ;  /* 0x0000008000007812 */ /* 0x001fe200078ec0ff */
[----:B------:R-:W-:Y:S01]  /*1470*/  STL [R1+0x58], RZ ;  /* 0x000058ff01007387 */ /* 0x000fe20000100800 */
[----:B---3--:R-:W-:Y:S02]  /*1480*/  ISETP.GE.AND P1, PT, R2, 0x1, PT ;  /* 0x000000010200780c */ /* 0x008fe40003f26270 */
[----:B------:R-:W-:Y:S02]  /*1490*/  CS2R R2, SRZ ;  /* 0x0000000000027805 */ /* 0x000fe4000001ff00 */
[----:B------:R-:W-:Y:S01]  /*14a0*/  SHF.R.U32.HI R0, RZ, 0x7, R0 ;  /* 0x00000007ff007819 */ /* 0x000fe20000011600 */
[----:B------:R-:W-:Y:S01]  /*14b0*/  STL [R1+0x54], RZ ;  /* 0x000054ff01007387 */ /* 0x000fe20000100800 */
[----:B------:R-:W-:-:S02]  /*14c0*/  CS2R R164, SRZ ;  /* 0x0000000000a47805 */ /* 0x000fc4000001ff00 */
[----:B------:R-:W-:Y:S02]  /*14d0*/  CS2R R166, SRZ ;  /* 0x0000000000a67805 */ /* 0x000fe4000001ff00 */
[----:B------:R-:W-:Y:S01]  /*14e0*/  CS2R R168, SRZ ;  /* 0x0000000000a87805 */ /* 0x000fe2000001ff00 */
[----:B------:R-:W-:Y:S01]  /*14f0*/  STL [R1+0x50], RZ ;  /* 0x000050ff01007387 */ /* 0x000fe20000100800 */
[----:B------:R-:W-:Y:S02]  /*1500*/  CS2R R170, SRZ ;  /* 0x0000000000aa7805 */ /* 0x000fe4000001ff00 */
[----:B------:R-:W-:Y:S02]  /*1510*/  CS2R R172, SRZ ;  /* 0x0000000000ac7805 */ /* 0x000fe4000001ff00 */
[----:B------:R-:W-:Y:S01]  /*1520*/  CS2R R174, SRZ ;  /* 0x0000000000ae7805 */ /* 0x000fe2000001ff00 */
[----:B------:R-:W0:Y:S01]  /*1530*/  SHFL.IDX PT, R0, R0, RZ, 0x1f ;  /* 0x00001fff00007589 */ /* 0x000e2200000e0000 */
[----:B------:R-:W-:-:S02]  /*1540*/  CS2R R176, SRZ ;  /* 0x0000000000b07805 */ /* 0x000fc4000001ff00 */
[----:B------:R-:W-:Y:S02]  /*1550*/  CS2R R178, SRZ ;  /* 0x0000000000b27805 */ /* 0x000fe4000001ff00 */
[----:B------:R-:W-:Y:S01]  /*1560*/  CS2R R180, SRZ ;  /* 0x0000000000b47805 */ /* 0x000fe2000001ff00 */
[----:B------:R1:W-:Y:S01]  /*1570*/  STL [R1+0x4c], RZ ;  /* 0x00004cff01007387 */ /* 0x0003e20000100800 */
[----:B------:R-:W-:Y:S02]  /*1580*/  CS2R R182, SRZ ;  /* 0x0000000000b67805 */ /* 0x000fe4000001ff00 */
[----:B------:R-:W-:Y:S02]  /*1590*/  CS2R R184, SRZ ;  /* 0x0000000000b87805 */ /* 0x000fe4000001ff00 */
[----:B------:R-:W-:Y:S01]  /*15a0*/  CS2R R186, SRZ ;  /* 0x0000000000ba7805 */ /* 0x000fe2000001ff00 */
[----:B------:R1:W-:Y:S01]  /*15b0*/  STL [R1+0x48], RZ ;  /* 0x000048ff01007387 */ /* 0x0003e20000100800 */
        /* <DEDUP_REMOVED lines=14> */
[----:B------:R-:W-:Y:S02]  /*16a0*/  CS2R R210, SRZ ;  /* 0x0000000000d27805 */ /* 0x000fe4000001ff00 */
[----:B0-----:R-:W-:Y:S01]  /*16b0*/  R2UR UR9, R0 ;  /* 0x00000000000972ca */ /* 0x001fe200000e0000 */
[----:B------:R1:W-:Y:S01]  /*16c0*/  STL [R1+0x38], RZ ;  /* 0x000038ff01007387 */ /* 0x0003e20000100800 */
[----:B------:R-:W-:Y:S01]  /*16d0*/  IMAD.MOV.U32 R0, RZ, RZ, RZ ;  /* 0x000000ffff007224 */ /* 0x000fe200078e00ff */
[----:B------:R-:W-:-:S02]  /*16e0*/  CS2R R212, SRZ ;  /* 0x0000000000d47805 */ /* 0x000fc4000001ff00 */
[----:B------:R-:W-:Y:S01]  /*16f0*/  CS2R R214, SRZ ;  /* 0x0000000000d67805 */ /* 0x000fe2000001ff00 */
[----:B------:R1:W-:Y:S01]  /*1700*/  STL [R1+0x34], RZ ;  /* 0x000034ff01007387 */ /* 0x0003e20000100800 */
[----:B------:R-:W-:Y:S02]  /*1710*/  CS2R R216, SRZ ;  /* 0x0000000000d87805 */ /* 0x000fe4000001ff00 */
[----:B------:R-:W-:Y:S02]  /*1720*/  CS2R R218, SRZ ;  /* 0x0000000000da7805 */ /* 0x000fe4000001ff00 */
[----:B------:R-:W-:Y:S01]  /*1730*/  CS2R R220, SRZ ;  /* 0x0000000000dc7805 */ /* 0x000fe2000001ff00 */
[----:B------:R1:W-:Y:S01]  /*1740*/  STL [R1+0x30], RZ ;  /* 0x000030ff01007387 */ /* 0x0003e20000100800 */
[----:B------:R-:W-:Y:S02]  /*1750*/  CS2R R222, SRZ ;  /* 0x0000000000de7805 */ /* 0x000fe4000001ff00 */
[----:B------:R-:W-:Y:S01]  /*1760*/  CS2R R224, SRZ ;  /* 0x0000000000e07805 */ /* 0x000fe2000001ff00 */
[----:B------:R-:W-:Y:S01]  /*1770*/  IMAD.MOV.U32 R226, RZ, RZ, RZ ;  /* 0x000000ffffe27224 */ /* 0x000fe200078e00ff */
[----:B------:R1:W-:Y:S01]  /*1780*/  STL [R1+0x2c], RZ ;  /* 0x00002cff01007387 */ /* 0x0003e20000100800 */
[----:B------:R-:W-:Y:S01]  /*1790*/  ULEA.HI UR10, UR9, UR9, URZ, 0x1 ;  /* 0x00000009090a7291 */ /* 0x000fe2000f8f083f */
[----:B------:R-:W-:Y:S01]  /*17a0*/  IMAD.U32 R227, RZ, RZ, UR4 ;  /* 0x00000004ffe37e24 */ /* 0x000fe2000f8e00ff */
[----:B------:R-:W-:Y:S01]  /*17b0*/  CS2R R24, SRZ ;  /* 0x0000000000187805 */ /* 0x000fe2000001ff00 */
[----:B------:R1:W-:Y:S01]  /*17c0*/  STL [R1+0x28], RZ ;  /* 0x000028ff01007387 */ /* 0x0003e20000100800 */
[----:B------:R-:W-:Y:S01]  /*17d0*/  ULOP3.LUT UR10, UR10, 0x1ffffe, URZ, 0xc0, !UPT ;  /* 0x001ffffe0a0a7892 */ /* 0x000fe2000f8ec03f */
[----:B----4-:R-:W-:-:S02]  /*17e0*/  CS2R R26, SRZ ;  /* 0x00000000001a7805 */ /* 0x010fc4000001ff00 */
[----:B------:R-:W-:Y:S01]  /*17f0*/  CS2R R28, SRZ ;  /* 0x00000000001c7805 */ /* 0x000fe2000001ff00 */
[----:B------:R1:W-:Y:S01]  /*1800*/  STL [R1+0x24], RZ ;  /* 0x000024ff01007387 */ /* 0x0003e20000100800 */
[----:B------:R-:W-:Y:S01]  /*1810*/  UIADD3 UR10, UR9, -UR10, URZ ;  /* 0x8000000a090a7290 */ /* 0x000fe2000fffe03f */
[----:B------:R-:W-:Y:S02]  /*1820*/  CS2R R30, SRZ ;  /* 0x00000000001e7805 */ /* 0x000fe4000001ff00 */
[----:B------:R-:W-:Y:S01]  /*1830*/  CS2R R32, SRZ ;  /* 0x0000000000207805 */ /* 0x000fe2000001ff00 */
[----:B------:R1:W-:Y:S01]  /*1840*/  STL [R1+0x20], RZ ;  /* 0x000020ff01007387 */ /* 0x0003e20000100800 */
[----:B------:R-:W-:Y:S01]  /*1850*/  ULEA UR10, UR10, UR14, 0xb ;  /* 0x0000000e0a0a7291 */ /* 0x000fe2000f8e583f */
[----:B------:R-:W-:Y:S02]  /*1860*/  CS2R R34, SRZ ;  /* 0x0000000000227805 */ /* 0x000fe4000001ff00 */
[----:B------:R-:W-:Y:S01]  /*1870*/  CS2R R36, SRZ ;  /* 0x0000000000247805 */ /* 0x000fe2000001ff00 */
[----:B------:R1:W-:Y:S01]  /*1880*/  STL [R1+0x1c], RZ ;  /* 0x00001cff01007387 */ /* 0x0003e20000100800 */
[----:B------:R-:W-:Y:S01]  /*1890*/  UIADD3 UR10, UR10, 0x100, URZ ;  /* 0x000001000a0a7890 */ /* 0x000fe2000fffe03f */
[----:B------:R-:W-:-:S02]  /*18a0*/  CS2R R38, SRZ ;  /* 0x0000000000267805 */ /* 0x000fc4000001ff00 */
[----:B------:R-:W-:Y:S01]  /*18b0*/  CS2R R40, SRZ ;  /* 0x0000000000287805 */ /* 0x000fe2000001ff00 */
[----:B------:R1:W-:Y:S01]  /*18c0*/  STL [R1+0x18], RZ ;  /* 0x000018ff01007387 */ /* 0x0003e20000100800 */
[----:B------:R-:W-:Y:S01]  /*18d0*/  USHF.R.U32.HI UR10, URZ, 0x4, UR10 ;  /* 0x000000043f0a7899 */ /* 0x000fe2000801160a */
[----:B------:R-:W-:Y:S02]  /*18e0*/  CS2R R42, SRZ ;  /* 0x00000000002a7805 */ /* 0x000fe4000001ff00 */
[----:B------:R-:W-:Y:S01]  /*18f0*/  CS2R R44, SRZ ;  /* 0x00000000002c7805 */ /* 0x000fe2000001ff00 */
[----:B------:R1:W-:Y:S01]  /*1900*/  STL [R1+0x14], RZ ;  /* 0x000014ff01007387 */ /* 0x0003e20000100800 */
[----:B------:R-:W-:Y:S01]  /*1910*/  ULOP3.LUT UR15, UR10, 0x3fff, URZ, 0xc0, !UPT ;  /* 0x00003fff0a0f7892 */ /* 0x000fe2000f8ec03f */
        /* <DEDUP_REMOVED lines=18> */
[----:B------:R1:W-:Y:S01]  /*1a40*/  STL [R1], RZ ;  /* 0x000000ff01007387 */ /* 0x0003e20000100800 */
[----:B------:R-:W-:-:S02]  /*1a50*/  CS2R R74, SRZ ;  /* 0x00000000004a7805 */ /* 0x000fc4000001ff00 */
[----:B------:R-:W-:Y:S02]  /*1a60*/  CS2R R76, SRZ ;  /* 0x00000000004c7805 */ /* 0x000fe4000001ff00 */
[----:B------:R-:W-:Y:S02]  /*1a70*/  CS2R R78, SRZ ;  /* 0x00000000004e7805 */ /* 0x000fe4000001ff00 */
[----:B------:R-:W-:Y:S02]  /*1a80*/  CS2R R80, SRZ ;  /* 0x0000000000507805 */ /* 0x000fe4000001ff00 */
[----:B------:R-:W-:Y:S02]  /*1a90*/  CS2R R82, SRZ ;  /* 0x0000000000527805 */ /* 0x000fe4000001ff00 */
[----:B------:R-:W-:Y:S02]  /*1aa0*/  CS2R R84, SRZ ;  /* 0x0000000000547805 */ /* 0x000fe4000001ff00 */
        /* <DEDUP_REMOVED lines=32> */
[----:B------:R-:W-:Y:S01]  /*1cb0*/  CS2R R150, SRZ ;  /* 0x0000000000967805 */ /* 0x000fe2000001ff00 */
[----:B-1----:R-:W-:Y:S06]  /*1cc0*/  @!P1 BRA `(.L_x_17) ;  /* 0x0000001000549947 */ /* 0x002fec0003800000 */
[----:B------:R-:W-:-:S06]  /*1cd0*/  UISETP.NE.AND UP0, UPT, UR22, 0x3, UPT ;  /* 0x000000031600788c */ /* 0x000fcc000bf05270 */
[----:B------:R-:W-:-:S13]  /*1ce0*/  PLOP3.LUT P2, PT, PT, PT, UP0, 0x80, 0x0 ;  /* 0x000000000000781c */ /* 0x000fda0003f4f008 */
[----:B------:R-:W-:Y:S05]  /*1cf0*/  @!P2 BRA `(.L_x_18) ;  /* 0x000000000004a947 */ /* 0x000fea0003800000 */
[----:B------:R-:W-:Y:S01]  /*1d00*/  BPT.TRAP 0x1 ;  /* 0x000000040000795c */ /* 0x000fe20000300000 */
.L_x_18:
[----:B------:R-:W-:Y:S01]  /*1d10*/  ULEA UR6, UR5, UR14, 0x3 ;  /* 0x0000000e05067291 */ /* 0x000fe2000f8e183f */
[----:B------:R-:W-:-:S05]  /*1d20*/  IMAD.U32 R0, RZ, RZ, UR4 ;  /* 0x00000004ff007e24 */ /* 0x000fca000f8e00ff */
[----:B------:R-:W-:-:S04]  /*1d30*/  SHF.L.U32 R0, R0, 0x1f, RZ ;  /* 0x0000001f00007819 */ /* 0x000fc800000006ff */
[----:B------:R0:W1:Y:S01]  /*1d40*/  SYNCS.PHASECHK.TRANS64.TRYWAIT P1, [UR6], R0 ;  /* 0x00000000ff0075a7 */ /* 0x0000620008020146 */
[----:B------:R-:W-:Y:S05]  /*1d50*/  @!P2 BRA `(.L_x_19) ;  /* 0x000000000004a947 */ /* 0x000fea0003800000 */
[----:B------:R-:W-:Y:S01]  /*1d60*/  BPT.TRAP 0x1 ;  /* 0x000000040000795c */ /* 0x000fe20000300000 */
.L_x_19:
[----:B-1----:R-:W-:Y:S05]  /*1d70*/  @P1 BRA `(.L_x_20) ;  /* 0x0000000000081947 */ /* 0x002fea0003800000 */
[----:B------:R-:W1:Y:S02]  /*1d80*/  SYNCS.PHASECHK.TRANS64.TRYWAIT P1, [UR6], R0 ;  /* 0x00000000ff0075a7 */ /* 0x000e640008020146 */
[----:B-1----:R-:W-:Y:S05]  /*1d90*/  @!P1 BRA `(.L_x_21) ;  /* 0x000000e000d89947 */ /* 0x002fea0003800000 */
.L_x_20:
[----:B------:R2:W-:Y:S01]  /*1da0*/  STL [R1+0x74], RZ ;  /* 0x000074ff01007387 */ /* 0x0005e20000100800 */
[----:B------:R-:W-:Y:S01]  /*1db0*/  UIADD3 UR6, UR14, 0x4100, URZ ;  /* 0x000041000e067890 */ /* 0x000fe2000fffe03f */
[----:B------:R-:W-:Y:S01]  /*1dc0*/  WARPGROUP.ARRIVE ;  /* 0x00000000000079c5 */ /* 0x000fe20000000000 */
[----:B------:R-:W-:Y:S01]  /*1dd0*/  ULDC UR7, c[0x0][0x50c] ;  /* 0x0001430000077ab9 */ /* 0x000fe20000000800 */
[----:B------:R2:W-:Y:S01]  /*1de0*/  STL [R1+0x70], RZ ;  /* 0x000070ff01007387 */ /* 0x0005e20000100800 */
[----:B------:R-:W-:Y:S01]  /*1df0*/  UISETP.NE.AND UP0, UPT, UR7, 0x1, UPT ;  /* 0x000000010700788c */ /* 0x000fe2000bf05270 */
[----:B01----:R-:W-:Y:S01]  /*1e00*/  IMAD.MOV.U32 R0, RZ, RZ, RZ ;  /* 0x000000ffff007224 */ /* 0x003fe200078e00ff */
[----:B------:R-:W-:Y:S01]  /*1e10*/  USHF.R.U32.HI UR6, URZ, 0x4, UR6 ;  /* 0x000000043f067899 */ /* 0x000fe20008011606 */
[----:B------:R2:W-:Y:S01]  /*1e20*/  STL [R1+0x6c], RZ ;  /* 0x00006cff01007387 */ /* 0x0005e20000100800 */
[----:B------:R-:W-:Y:S01]  /*1e30*/  USEL UR7, URZ, 0x1, UP0 ;  /* 0x000000013f077887 */ /* 0x000fe20008000000 */
[----:B------:R-:W-:Y:S01]  /*1e40*/  CS2R R2, SRZ ;  /* 0x0000000000027805 */ /* 0x000fe2000001ff00 */
[----:B------:R-:W-:Y:S01]  /*1e50*/  ULOP3.LUT UR6, UR6, 0x3fff, URZ, 0xc0, !UPT ;  /* 0x00003fff06067892 */ /* 0x000fe2000f8ec03f */
[----:B------:R2:W-:Y:S01]  /*1e60*/  STL [R1+0x68], RZ ;  /* 0x000068ff01007387 */ /* 0x0005e20000100800 */
[----:B------:R-:W-:Y:S01]  /*1e70*/  ULOP3.LUT UR8, UR15, 0x10000, URZ, 0xfc, !UPT ;  /* 0x000100000f087892 */ /* 0x000fe2000f8efc3f */
[----:B------:R-:W-:Y:S01]  /*1e80*/  CS2R R4, SRZ ;  /* 0x0000000000047805 */ /* 0x000fe2000001ff00 */
[----:B------:R-:W-:Y:S01]  /*1e90*/  ULOP3.LUT UR6, UR6, 0x10000, URZ, 0xfc, !UPT ;  /* 0x0001000006067892 */ /* 0x000fe2000f8efc3f */
[----:B------:R2:W-:Y:S01]  /*1ea0*/  STL [R1+0x64], RZ ;  /* 0x000064ff01007387 */ /* 0x0005e20000100800 */
[----:B------:R-:W-:Y:S01]  /*1eb0*/  ISETP.NE.AND P1, PT, RZ, UR7, PT ;  /* 0x00000007ff007c0c */ /* 0x000fe2000bf25270 */
[----:B------:R-:W-:Y:S01]  /*1ec0*/  ULEA UR8, UR5, UR8, 0x8 ;  /* 0x0000000805087291 */ /* 0x000fe2000f8e403f */
[----:B------:R-:W-:Y:S01]  /*1ed0*/  CS2R R6, SRZ ;  /* 0x0000000000067805 */ /* 0x000fe2000001ff00 */
[----:B------:R2:W-:Y:S01]  /*1ee0*/  STL [R1+0x60], RZ ;  /* 0x000060ff01007387 */ /* 0x0005e20000100800 */
[----:B------:R-:W-:Y:S01]  /*1ef0*/  ULEA UR10, UR5, UR6, 0x9 ;  /* 0x00000006050a7291 */ /* 0x000fe2000f8e483f */
[----:B------:R-:W-:Y:S01]  /*1f00*/  CS2R R8, SRZ ;  /* 0x0000000000087805 */ /* 0x000fe2000001ff00 */
[----:B------:R-:W-:Y:S01]  /*1f10*/  UMOV UR9, 0xc0000010 ;  /* 0xc000001000097882 */ /* 0x000fe20000000000 */
[----:B------:R2:W-:Y:S01]  /*1f20*/  STL [R1+0x5c], RZ ;  /* 0x00005cff01007387 */ /* 0x0005e20000100800 */
[----:B------:R-:W-:Y:S01]  /*1f30*/  UMOV UR11, 0xc0000010 ;  /* 0xc0000010000b7882 */ /* 0x000fe20000000000 */
[----:B------:R-:W-:Y:S01]  /*1f40*/  UMOV UR6, 0x1 ;  /* 0x0000000100067882 */ /* 0x000fe20000000000 */
[----:B------:R-:W-:Y:S01]  /*1f50*/  CS2R R10, SRZ ;  /* 0x00000000000a7805 */ /* 0x000fe2000001ff00 */
[----:B------:R2:W-:Y:S01]  /*1f60*/  STL [R1+0x58], RZ ;  /* 0x000058ff01007387 */ /* 0x0005e20000100800 */
[----:B------:R-:W-:Y:S01]  /*1f70*/  CS2R R12, SRZ ;  /* 0x00000000000c7805 */ /* 0x000fe2000001ff00 */
[----:B------:R-:W-:Y:S01]  /*1f80*/  QGMMA.64x256x32.F32.E5M2.E5M2 R24, gdesc[UR8], RZ, !UPT, gsb0 ;  /* 0x03e00000081879f3 */ /* 0x000fe2000c0038ff */
        /* <DEDUP_REMOVED lines=55> */
[----:B------:R-:W-:Y:S01]  /*2300*/  CS2R R224, SRZ ;  /* 0x0000000000e07805 */ /* 0x000fe2000001ff00 */
[----:B------:R-:W-:Y:S01]  /*2310*/  IMAD.MOV.U32 R226, RZ, RZ, RZ ;  /* 0x000000ffffe27224 */ /* 0x000fe200078e00ff */
[----:B------:R2:W-:Y:S04]  /*2320*/  STL [R1+0x1c], RZ ;  /* 0x00001cff01007387 */ /* 0x0005e80000100800 */
[----:B------:R2:W-:Y:S04]  /*2330*/  STL [R1+0x18], RZ ;  /* 0x000018ff01007387 */ /* 0x0005e80000100800 */
[----:B------:R2:W-:Y:S04]  /*2340*/  STL [R1+0x14], RZ ;  /* 0x000014ff01007387 */ /* 0x0005e80000100800 */
[----:B------:R2:W-:Y:S04]  /*2350*/  STL [R1+0x10], RZ ;  /* 0x000010ff01007387 */ /* 0x0005e80000100800 */
[----:B------:R2:W-:Y:S04]  /*2360*/  STL [R1+0xc], RZ ;  /* 0x00000cff01007387 */ /* 0x0005e80000100800 */
[----:B------:R2:W-:Y:S04]  /*2370*/  STL [R1+0x8], RZ ;  /* 0x000008ff01007387 */ /* 0x0005e80000100800 */
[----:B------:R2:W-:Y:S04]  /*2380*/  STL [R1+0x4], RZ ;  /* 0x000004ff01007387 */ /* 0x0005e80000100800 */
[----:B------:R2:W-:Y:S01]  /*2390*/  STL [R1], RZ ;  /* 0x000000ff01007387 */ /* 0x0005e20000100800 */
[----:B------:R-:W-:Y:S05]  /*23a0*/  @!P1 BRA `(.L_x_22) ;  /* 0x0000000800809947 */ /* 0x000fea0003800000 */
[----:B------:R-:W-:Y:S02]  /*23b0*/  WARPGROUP.DEPBAR.LE gsb0, 0x0 ;  /* 0x00008000000079c5 */ /* 0x000fe40000010000 */
[----:B------:R-:W-:-:S01]  /*23c0*/  FADD R227, RZ, R122 ;  /* 0x0000007affe37221 */ /* 0x000fc20000000000 */
[----:B------:R-:W-:Y:S01]  /*23d0*/  FADD R226, RZ, R24 ;  /* 0x00000018ffe27221 */ /* 0x000fe20000000000 */
[----:B------:R-:W-:-:S01]  /*23e0*/  FADD R225, RZ, R25 ;  /* 0x00000019ffe17221 */ /* 0x000fc20000000000 */
[----:B------:R-:W-:Y:S01]  /*23f0*/  FADD R224, RZ, R26 ;  /* 0x0000001affe07221 */ /* 0x000fe20000000000 */
[----:B------:R-:W-:-:S01]  /*2400*/  FADD R223, RZ, R27 ;  /* 0x0000001bffdf7221 */ /* 0x000fc20000000000 */
[----:B------:R0:W-:Y:S01]  /*2410*/  STL [R1], R227 ;  /* 0x000000e301007387 */ /* 0x0001e20000100800 */
[----:B------:R-:W-:-:S01]  /*2420*/  FADD R222, RZ, R28 ;  /* 0x0000001cffde7221 */ /* 0x000fc20000000000 */
[----:B------:R-:W-:Y:S01]  /*2430*/  FADD R221, RZ, R29 ;  /* 0x0000001dffdd7221 */ /* 0x000fe20000000000 */
[----:B------:R-:W-:-:S01]  /*2440*/  FADD R220, RZ, R30 ;  /* 0x0000001effdc7221 */ /* 0x000fc20000000000 */
[----:B------:R-:W-:Y:S01]  /*2450*/  FADD R219, RZ, R31 ;  /* 0x0000001fffdb7221 */ /* 0x000fe20000000000 */
[----:B------:R-:W-:-:S01]  /*2460*/  FADD R218, RZ, R32 ;  /* 0x00000020ffda7221 */ /* 0x000fc20000000000 */
[----:B------:R-:W-:Y:S01]  /*2470*/  FADD R217, RZ, R33 ;  /* 0x00000021ffd97221 */ /* 0x000fe20000000000 */
[----:B------:R-:W-:-:S01]  /*2480*/  FADD R216, RZ, R34 ;  /* 0x00000022ffd87221 */ /* 0x000fc20000000000 */
[----:B------:R-:W-:Y:S01]  /*2490*/  FADD R215, RZ, R35 ;  /* 0x00000023ffd77221 */ /* 0x000fe20000000000 */
[----:B------:R-:W-:-:S01]  /*24a0*/  FADD R214, RZ, R36 ;  /* 0x00000024ffd67221 */ /* 0x000fc20000000000 */
[----:B0-----:R-:W-:Y:S01]  /*24b0*/  FADD R227, RZ, R123 ;  /* 0x0000007bffe37221 */ /* 0x001fe20000000000 */
[----:B------:R-:W-:-:S01]  /*24c0*/  FADD R213, RZ, R37 ;  /* 0x00000025ffd57221 */ /* 0x000fc20000000000 */
[----:B------:R-:W-:Y:S01]  /*24d0*/  FADD R212, RZ, R38 ;  /* 0x00000026ffd47221 */ /* 0x000fe20000000000 */
[----:B------:R-:W-:-:S01]  /*24e0*/  FADD R211, RZ, R39 ;  /* 0x00000027ffd37221 */ /* 0x000fc20000000000 */
[----:B------:R-:W-:Y:S01]  /*24f0*/  FADD R210, RZ, R40 ;  /* 0x00000028ffd27221 */ /* 0x000fe20000000000 */
[----:B------:R0:W-:Y:S01]  /*2500*/  STL [R1+0x4], R227 ;  /* 0x000004e301007387 */ /* 0x0001e20000100800 */
        /* <DEDUP_REMOVED lines=93> */
[----:B------:R-:W-:Y:S01]  /*2ae0*/  UMOV UR6, URZ ;  /* 0x0000003f00067c82 */ /* 0x000fe20008000000 */
[----:B0-----:R-:W-:-:S05]  /*2af0*/  FADD R227, RZ, R130 ;  /* 0x00000082ffe37221 */ /* 0x001fca0000000000 */
[----:B------:R0:W-:Y:S02]  /*2b00*/  STL [R1+0x20], R227 ;  /* 0x000020e301007387 */ /* 0x0001e40000100800 */
        /* <DEDUP_REMOVED lines=42> */
.L_x_22:
[----:B------:R-:W-:-:S04]  /*2db0*/  UIADD3 UR16, UR5, 0x1, URZ ;  /* 0x0000000105107890 */ /* 0x000fc8000fffe03f */
[----:B------:R-:W-:-:S04]  /*2dc0*/  UISETP.NE.AND UP0, UPT, UR16, 0x4, UPT ;  /* 0x000000041000788c */ /* 0x000fc8000bf05270 */
[----:B------:R-:W-:Y:S02]  /*2dd0*/  USEL UR8, URZ, 0x1, UP0 ;  /* 0x000000013f087887 */ /* 0x000fe40008000000 */
[----:B------:R-:W-:Y:S02]  /*2de0*/  USEL UR16, UR16, URZ, UP0 ;  /* 0x0000003f10107287 */ /* 0x000fe40008000000 */
[----:B------:R-:W-:-:S06]  /*2df0*/  ULOP3.LUT UR8, UR4, UR8, URZ, 0x3c, !UPT ;  /* 0x0000000804087292 */ /* 0x000fcc000f8e3c3f */
[----:B0-----:R-:W-:Y:S01]  /*2e00*/  IMAD.U32 R227, RZ, RZ, UR8 ;  /* 0x00000008ffe37e24 */ /* 0x001fe2000f8e00ff */
[----:B------:R-:W-:-:S06]  /*2e10*/  UMOV UR8, 0x1 ;  /* 0x0000000100087882 */ /* 0x000fcc0000000000 */
.L_x_17:
[----:B------:R-:W-:-:S04]  /*2e20*/  UISETP.LT.AND UP0, UPT, UR12, 0x1, UPT ;  /* 0x000000010c00788c */ /* 0x000fc8000bf01270 */
[----:B------:R-:W-:-:S04]  /*2e30*/  USEL UR9, UR12, 0x1, UP0 ;  /* 0x000000010c097887 */ /* 0x000fc80008000000 */
[----:B------:R-:W-:-:S04]  /*2e40*/  UIADD3 UR9, UR12, -UR9, URZ ;  /* 0x800000090c097290 */ /* 0x000fc8000fffe03f */
[----:B------:R-:W-:-:S06]  /*2e50*/  UISETP.GE.AND UP0, UPT, UR9, 0x1, UPT ;  /* 0x000000010900788c */ /* 0x000fcc000bf06270 */
[----:B------:R-:W-:-:S13]  /*2e60*/  PLOP3.LUT P1, PT, PT, PT, UP0, 0x80, 0x0 ;  /* 0x000000000000781c */ /* 0x000fda0003f2f008 */
[----:B------:R-:W-:Y:S05]  /*2e70*/  @!P1 BRA `(.L_x_23) ;  /* 0x0000001000809947 */ /* 0x000fea0003800000 */
[----:B------:R-:W-:Y:S01]  /*2e80*/  IMAD.U32 R228, RZ, RZ, UR9 ;  /* 0x00000009ffe47e24 */ /* 0x000fe2000f8e00ff */
[----:B------:R-:W-:Y:S01]  /*2e90*/  UMOV UR17, UR5 ;  /* 0x0000000500117c82 */ /* 0x000fe20008000000 */
[----:B------:R-:W-:-:S05]  /*2ea0*/  ULDC UR24, c[0x0][0x50c] ;  /* 0x0001430000187ab9 */ /* 0x000fca0000000800 */
.L_x_31:
[----:B------:R-:W-:-:S06]  /*2eb0*/  UISETP.NE.AND UP0, UPT, UR22, 0x3, UPT ;  /* 0x000000031600788c */ /* 0x000fcc000bf05270 */
[----:B------:R-:W-:-:S13]  /*2ec0*/  PLOP3.LUT P2, PT, PT, PT, UP0, 0x80, 0x0 ;  /* 0x000000000000781c */ /* 0x000fda0003f4f008 */
[----:B01---5:R-:W-:Y:S05]  /*2ed0*/  @!P2 BRA `(.L_x_24) ;  /* 0x000000000004a947 */ /* 0x023fea0003800000 */
[----:B------:R-:W-:Y:S01]  /*2ee0*/  BPT.TRAP 0x1 ;  /* 0x000000040000795c */ /* 0x000fe20000300000 */
.L_x_24:
[----:B------:R-:W0:Y:S01]  /*2ef0*/  S2UR UR9, SR_CgaCtaId ;  /* 0x00000000000979c3 */ /* 0x000e220000008800 */
[----:B------:R-:W-:Y:S01]  /*2f00*/  UMOV UR14, 0x400 ;  /* 0x00000400000e7882 */ /* 0x000fe20000000000 */
[----:B------:R-:W-:Y:S01]  /*2f10*/  SHF.L.U32 R229, R227, 0x1f, RZ ;  /* 0x0000001fe3e57819 */ /* 0x000fe200000006ff */
[----:B0-----:R-:W-:-:S04]  /*2f20*/  ULEA UR14, UR9, UR14, 0x18 ;  /* 0x0000000e090e7291 */ /* 0x001fc8000f8ec03f */
[----:B------:R-:W-:-:S09]  /*2f30*/  ULEA UR9, UR16, UR14, 0x3 ;  /* 0x0000000e10097291 */ /* 0x000fd2000f8e183f */
[----:B------:R0:W1:Y:S01]  /*2f40*/  SYNCS.PHASECHK.TRANS64.TRYWAIT P1, [UR9], R229 ;  /* 0x000000e5ff0075a7 */ /* 0x0000620008020149 */
[----:B------:R-:W-:Y:S05]  /*2f50*/  @!P2 BRA `(.L_x_25) ;  /* 0x000000000004a947 */ /* 0x000fea0003800000 */
[----:B------:R-:W-:Y:S01]  /*2f60*/  BPT.TRAP 0x1 ;  /* 0x000000040000795c */ /* 0x000fe20000300000 */
.L_x_25:
[----:B-1----:R-:W-:Y:S05]  /*2f70*/  @P1 BRA `(.L_x_26) ;  /* 0x0000000000081947 */ /* 0x002fea0003800000 */
[----:B------:R-:W1:Y:S02]  /*2f80*/  SYNCS.PHASECHK.TRANS64.TRYWAIT P1, [UR9], R229 ;  /* 0x000000e5ff0075a7 */ /* 0x000e640008020149 */
[----:B-1----:R-:W-:Y:S05]  /*2f90*/  @!P1 BRA `(.L_x_27) ;  /* 0x000000d000709947 */ /* 0x002fea0003800000 */
.L_x_26:
[----:B------:R-:W-:Y:S01]  /*2fa0*/  UIADD3 UR9, UR14, 0x4100, URZ ;  /* 0x000041000e097890 */ /* 0x000fe2000fffe03f */
[----:B------:R-:W-:Y:S01]  /*2fb0*/  WARPGROUP.ARRIVE ;  /* 0x00000000000079c5 */ /* 0x000fe20000000000 */
[----:B------:R-:W-:Y:S02]  /*2fc0*/  UISETP.NE.AND UP0, UPT, UR7, URZ, UPT ;  /* 0x0000003f0700728c */ /* 0x000fe4000bf05270 */
[----:B------:R-:W-:Y:S02]  /*2fd0*/  USHF.R.U32.HI UR9, URZ, 0x4, UR9 ;  /* 0x000000043f097899 */ /* 0x000fe40008011609 */
[----:B------:R-:W-:Y:S02]  /*2fe0*/  USEL UR8, UR8, URZ, !UP0 ;  /* 0x0000003f08087287 */ /* 0x000fe4000c000000 */
[----:B------:R-:W-:Y:S02]  /*2ff0*/  ULOP3.LUT UR9, UR9, 0x3fff, URZ, 0xc0, !UPT ;  /* 0x00003fff09097892 */ /* 0x000fe4000f8ec03f */
[----:B------:R-:W-:-:S02]  /*3000*/  ULOP3.LUT UR7, UR15, 0x10000, URZ, 0xfc, !UPT ;  /* 0x000100000f077892 */ /* 0x000fc4000f8efc3f */
[----:B------:R-:W-:Y:S02]  /*3010*/  ULOP3.LUT UR9, UR9, 0x10000, URZ, 0xfc, !UPT ;  /* 0x0001000009097892 */ /* 0x000fe4000f8efc3f */
[----:B------:R-:W-:Y:S02]  /*3020*/  UISETP.NE.U32.AND UP0, UPT, UR8, URZ, UPT ;  /* 0x0000003f0800728c */ /* 0x000fe4000bf05070 */
[----:B------:R-:W-:Y:S02]  /*3030*/  ULEA UR8, UR16, UR7, 0x8 ;  /* 0x0000000710087291 */ /* 0x000fe4000f8e403f */
[----:B------:R-:W-:Y:S01]  /*3040*/  ULEA UR10, UR16, UR9, 0x9 ;  /* 0x00000009100a7291 */ /* 0x000fe2000f8e483f */
[----:B------:R-:W-:Y:S02]  /*3050*/  UMOV UR11, 0xc0000010 ;  /* 0xc0000010000b7882 */ /* 0x000fe40000000000 */
[----:B------:R-:W-:Y:S01]  /*3060*/  UMOV UR9, 0xc0000010 ;  /* 0xc000001000097882 */ /* 0x000fe20000000000 */
[----:B------:R-:W-:-:S05]  /*3070*/  UIADD3 UR6, UR6, 0x1, URZ ;  /* 0x0000000106067890 */ /* 0x000fca000fffe03f */
[----:B------:R-:W-:Y:S01]  /*3080*/  QGMMA.64x256x32.F32.E5M2.E5M2 R24, gdesc[UR8], R24, UP0, gsb0 ;  /* 0x03e00000081879f3 */ /* 0x000fe2000b803818 */
[----:B------:R-:W-:-:S04]  /*3090*/  UISETP.NE.AND UP0, UPT, UR6, UR24, UPT ;  /* 0x000000180600728c */ /* 0x000fc8000bf05270 */
[----:B------:R-:W-:-:S06]  /*30a0*/  USEL UR7, URZ, 0x1, UP0 ;  /* 0x000000013f077887 */ /* 0x000fcc0008000000 */
[----:B------:R-:W-:Y:S01]  /*30b0*/  ISETP.NE.AND P1, PT, RZ, UR7, PT ;  /* 0x00000007ff007c0c */ /* 0x000fe2000bf25270 */
[----:B------:R-:W-:-:S12]  /*30c0*/  WARPGROUP.DEPBAR.LE gsb0, 0x1 ;  /* 0x00008000000079c5 */ /* 0x000fd80000010100 */
[----:B------:R-:W-:Y:S05]  /*30d0*/  @!P1 BRA `(.L_x_28) ;  /* 0x0000000c00809947 */ /* 0x000fea0003800000 */
[----:B------:R-:W-:Y:S02]  /*30e0*/  WARPGROUP.DEPBAR.LE gsb0, 0x0 ;  /* 0x00008000000079c5 */ /* 0x000fe40000010000 */
[----:B------:R-:W-:-:S01]  /*30f0*/  FADD R226, R24, R226 ;  /* 0x000000e218e27221 */ /* 0x000fc20000000000 */
[----:B------:R-:W-:Y:S01]  /*3100*/  FADD R225, R25, R225 ;  /* 0x000000e119e17221 */ /* 0x000fe20000000000 */
[----:B------:R1:W-:Y:S01]  /*3110*/  STL [R1+0x8c], R227 ;  /* 0x00008ce301007387 */ /* 0x0003e20000100800 */
[----:B------:R-:W-:-:S01]  /*3120*/  FADD R224, R26, R224 ;  /* 0x000000e01ae07221 */ /* 0x000fc20000000000 */
[----:B------:R-:W-:Y:S01]  /*3130*/  FADD R223, R27, R223 ;  /* 0x000000df1bdf7221 */ /* 0x000fe20000000000 */
[----:B------:R-:W-:-:S01]  /*3140*/  FADD R222, R28, R222 ;  /* 0x000000de1cde7221 */ /* 0x000fc20000000000 */
[----:B------:R-:W-:Y:S01]  /*3150*/  FADD R221, R29, R221 ;  /* 0x000000dd1ddd7221 */ /* 0x000fe20000000000 */
[----:B-1----:R-:W3:Y:S04]  /*3160*/  LDL.LU R227, [R1+0x30] ;  /* 0x0000300001e37983 */ /* 0x002ee80000300800 */
[----:B------:R1:W-:Y:S01]  /*3170*/  STL [R1+0x90], R226 ;  /* 0x000090e201007387 */ /* 0x0003e20000100800 */
[----:B------:R-:W-:-:S01]  /*3180*/  FADD R220, R30, R220 ;  /* 0x000000dc1edc7221 */ /* 0x000fc20000000000 */
[----:B------:R-:W-:-:S02]  /*3190*/  FADD R219, R31, R219 ;  /* 0x000000db1fdb7221 */ /* 0x000fc40000000000 */
[----:B-1----:R-:W4:Y:S04]  /*31a0*/  LDL.LU R226, [R1+0x2c] ;  /* 0x00002c0001e27983 */ /* 0x002f280000300800 */
[----:B------:R1:W-:Y:S01]  /*31b0*/  STL [R1+0x94], R225 ;  /* 0x000094e101007387 */ /* 0x0003e20000100800 */
[----:B------:R-:W-:-:S03]  /*31c0*/  FADD R218, R32, R218 ;  /* 0x000000da20da7221 */ /* 0x000fc60000000000 */
[----:B-1----:R-:W2:Y:S04]  /*31d0*/  LDL.LU R225, [R1+0x28] ;  /* 0x0000280001e17983 */ /* 0x002ea80000300800 */
        /* <DEDUP_REMOVED lines=9> */
[----:B------:R1:W-:Y:S04]  /*3270*/  STL [R1+0xa4], R221 ;  /* 0x0000a4dd01007387 */ /* 0x0003e80000100800 */
        /* <DEDUP_REMOVED lines=12> */
[----:B-1----:R-:W2:Y:S01]  /*3340*/  LDL.LU R215, [R1] ;  /* 0x0000000001d77983 */ /* 0x002ea20000300800 */
[----:B------:R-:W-:-:S01]  /*3350*/  FADD R214, R36, R214 ;  /* 0x000000d624d67221 */ /* 0x000fc20000000000 */
[----:B------:R-:W-:Y:S01]  /*3360*/  FADD R213, R37, R213 ;  /* 0x000000d525d57221 */ /* 0x000fe20000000000 */
[----:B------:R-:W-:-:S01]  /*3370*/  FADD R212, R38, R212 ;  /* 0x000000d426d47221 */ /* 0x000fc20000000000 */
[----:B------:R-:W-:Y:S01]  /*3380*/  FADD R211, R39, R211 ;  /* 0x000000d327d37221 */ /* 0x000fe20000000000 */
[----:B------:R-:W-:-:S01]  /*3390*/  FADD R210, R40, R210 ;  /* 0x000000d228d27221 */ /* 0x000fc20000000000 */
[----:B------:R-:W-:Y:S01]  /*33a0*/  STL [R1+0xc0], R214 ;  /* 0x0000c0d601007387 */ /* 0x000fe20000100800 */
        /* <DEDUP_REMOVED lines=11> */
[----:B------:R1:W-:Y:S01]  /*3460*/  STL [R1+0xcc], R211 ;  /* 0x0000ccd301007387 */ /* 0x0003e20000100800 */
[----:B------:R-:W-:-:S01]  /*3470*/  FADD R200, R50, R200 ;  /* 0x000000c832c87221 */ /* 0x000fc20000000000 */
[----:B------:R-:W-:Y:S01]  /*3480*/  FADD R199, R51, R199 ;  /* 0x000000c733c77221 */ /* 0x000fe20000000000 */
        /* <DEDUP_REMOVED lines=69> */
[----:B-----5:R-:W-:Y:S01]  /*38e0*/  FADD R0, R121, R0 ;  /* 0x0000000079007221 */ /* 0x020fe20000000000 */
[----:B---3--:R-:W-:-:S01]  /*38f0*/  FADD R227, R134, R227 ;  /* 0x000000e386e37221 */ /* 0x008fc20000000000 */
[----:B----4-:R-:W-:Y:S01]  /*3900*/  FADD R226, R133, R226 ;  /* 0x000000e285e27221 */ /* 0x010fe20000000000 */
[----:B--2---:R-:W-:-:S01]  /*3910*/  FADD R225, R132, R225 ;  /* 0x000000e184e17221 */ /* 0x004fc20000000000 */
        /* <DEDUP_REMOVED lines=9> */
[----:B------:R-:W-:-:S05]  /*39b0*/  FADD R215, R122, R215 ;  /* 0x000000d77ad77221 */ /* 0x000fca0000000000 */
[----:B------:R2:W-:Y:S04]  /*39c0*/  STL [R1], R215 ;  /* 0x000000d701007387 */ /* 0x0005e80000100800 */
[----:B------:R3:W-:Y:S04]  /*39d0*/  STL [R1+0x4], R216 ;  /* 0x000004d801007387 */ /* 0x0007e80000100800 */
        /* <DEDUP_REMOVED lines=8> */
[----:B-1----:R-:W4:Y:S04]  /*3a60*/  LDL.LU R211, [R1+0x34] ;  /* 0x0000340001d37983 */ /* 0x002f280000300800 */
[----:B------:R1:W-:Y:S04]  /*3a70*/  STL [R1+0x28], R225 ;  /* 0x000028e101007387 */ /* 0x0003e80000100800 */
[----:B------:R-:W4:Y:S04]  /*3a80*/  LDL.LU R212, [R1+0x38] ;  /* 0x0000380001d47983 */ /* 0x000f280000300800 */
[----:B------:R1:W-:Y:S04]  /*3a90*/  STL [R1+0x2c], R226 ;  /* 0x00002ce201007387 */ /* 0x0003e80000100800 */
[----:B------:R-:W4:Y:S04]  /*3aa0*/  LDL.LU R213, [R1+0x3c] ;  /* 0x00003c0001d57983 */ /* 0x000f280000300800 */
[----:B------:R1:W-:Y:S04]  /*3ab0*/  STL [R1+0x30], R227 ;  /* 0x000030e301007387 */ /* 0x0003e80000100800 */
[----:B------:R-:W4:Y:S04]  /*3ac0*/  LDL.LU R214, [R1+0x40] ;  /* 0x0000400001d67983 */ /* 0x000f280000300800 */
[----:B--2---:R-:W2:Y:S04]  /*3ad0*/  LDL.LU R215, [R1+0x44] ;  /* 0x0000440001d77983 */ /* 0x004ea80000300800 */
[----:B---3--:R-:W3:Y:S04]  /*3ae0*/  LDL.LU R216, [R1+0x48] ;  /* 0x0000480001d87983 */ /* 0x008ee80000300800 */
[----:B----4-:R-:W4:Y:S04]  /*3af0*/  LDL.LU R217, [R1+0x4c] ;  /* 0x00004c0001d97983 */ /* 0x010f280000300800 */
[----:B0-----:R-:W4:Y:S04]  /*3b00*/  LDL.LU R218, [R1+0x50] ;  /* 0x0000500001da7983 */ /* 0x001f280000300800 */
[----:B------:R-:W4:Y:S04]  /*3b10*/  LDL.LU R219, [R1+0x54] ;  /* 0x0000540001db7983 */ /* 0x000f280000300800 */
[----:B------:R-:W4:Y:S04]  /*3b20*/  LDL.LU R220, [R1+0x58] ;  /* 0x0000580001dc7983 */ /* 0x000f280000300800 */
[----:B------:R-:W4:Y:S04]  /*3b30*/  LDL.LU R221, [R1+0x5c] ;  /* 0x00005c0001dd7983 */ /* 0x000f280000300800 */
[----:B------:R-:W4:Y:S04]  /*3b40*/  LDL.LU R222, [R1+0x60] ;  /* 0x0000600001de7983 */ /* 0x000f280000300800 */
[----:B------:R-:W4:Y:S04]  /*3b50*/  LDL.LU R223, [R1+0x64] ;  /* 0x0000640001df7983 */ /* 0x000f280000300800 */
[----:B------:R-:W4:Y:S04]  /*3b60*/  LDL.LU R224, [R1+0x68] ;  /* 0x0000680001e07983 */ /* 0x000f280000300800 */
[----:B-1----:R-:W4:Y:S04]  /*3b70*/  LDL.LU R225, [R1+0x6c] ;  /* 0x00006c0001e17983 */ /* 0x002f280000300800 */
[----:B------:R-:W4:Y:S04]  /*3b80*/  LDL.LU R226, [R1+0x70] ;  /* 0x0000700001e27983 */ /* 0x000f280000300800 */
[----:B------:R-:W4:Y:S01]  /*3b90*/  LDL.LU R227, [R1+0x74] ;  /* 0x0000740001e37983 */ /* 0x000f220000300800 */
[----:B------:R-:W-:-:S05]  /*3ba0*/  FADD R211, R135, R211 ;  /* 0x000000d387d37221 */ /* 0x000fca0000000000 */
[----:B------:R0:W-:Y:S01]  /*3bb0*/  STL [R1+0x34], R211 ;  /* 0x000034d301007387 */ /* 0x0001e20000100800 */
[----:B------:R-:W-:-:S03]  /*3bc0*/  FADD R212, R136, R212 ;  /* 0x000000d488d47221 */ /* 0x000fc60000000000 */
[----:B0-----:R1:W5:Y:S01]  /*3bd0*/  LDL.LU R211, [R1+0xcc] ;  /* 0x0000cc0001d37983 */ /* 0x0013620000300800 */
[----:B------:R-:W-:-:S03]  /*3be0*/  FADD R213, R137, R213 ;  /* 0x000000d589d57221 */ /* 0x000fc60000000000 */
[----:B------:R0:W-:Y:S01]  /*3bf0*/  STL [R1+0x38], R212 ;  /* 0x000038d401007387 */ /* 0x0001e20000100800 */
[----:B------:R-:W-:-:S01]  /*3c00*/  FADD R214, R138, R214 ;  /* 0x000000d68ad67221 */ /* 0x000fc20000000000 */
[----:B--2---:R-:W-:Y:S02]  /*3c10*/  FADD R215, R139, R215 ;  /* 0x000000d78bd77221 */ /* 0x004fe40000000000 */
[----:B0-----:R1:W5:Y:S01]  /*3c20*/  LDL.LU R212, [R1+0xc8] ;  /* 0x0000c80001d47983 */ /* 0x0013620000300800 */
[----:B---3--:R-:W-:-:S03]  /*3c30*/  FADD R216, R140, R216 ;  /* 0x000000d88cd87221 */ /* 0x008fc60000000000 */
[----:B------:R0:W-:Y:S01]  /*3c40*/  STL [R1+0x3c], R213 ;  /* 0x00003cd501007387 */ /* 0x0001e20000100800 */
[----:B----4-:R-:W-:-:S03]  /*3c50*/  FADD R217, R141, R217 ;  /* 0x000000d98dd97221 */ /* 0x010fc60000000000 */
[----:B0-----:R1:W5:Y:S01]  /*3c60*/  LDL.LU R213, [R1+0xc4] ;  /* 0x0000c40001d57983 */ /* 0x0013620000300800 */
[----:B------:R-:W-:-:S03]  /*3c70*/  FADD R218, R142, R218 ;  /* 0x000000da8eda7221 */ /* 0x000fc60000000000 */
[----:B------:R0:W-:Y:S01]  /*3c80*/  STL [R1+0x40], R214 ;  /* 0x000040d601007387 */ /* 0x0001e20000100800 */
[----:B------:R-:W-:-:S01]  /*3c90*/  FADD R219, R143, R219 ;  /* 0x000000db8fdb7221 */ /* 0x000fc20000000000 */
[----:B------:R-:W-:Y:S02]  /*3ca0*/  FADD R220, R144, R220 ;  /* 0x000000dc90dc7221 */ /* 0x000fe40000000000 */
[----:B0-----:R1:W5:Y:S04]  /*3cb0*/  LDL.LU R214, [R1+0xc0] ;  /* 0x0000c00001d67983 */ /* 0x0013680000300800 */
[----:B------:R0:W-:Y:S01]  /*3cc0*/  STL [R1+0x44], R215 ;  /* 0x000044d701007387 */ /* 0x0001e20000100800 */
[----:B------:R-:W-:-:S01]  /*3cd0*/  FADD R221, R145, R221 ;  /* 0x000000dd91dd7221 */ /* 0x000fc20000000000 */
[----:B------:R-:W-:-:S02]  /*3ce0*/  FADD R222, R146, R222 ;  /* 0x000000de92de7221 */ /* 0x000fc40000000000 */
[----:B0-----:R1:W5:Y:S04]  /*3cf0*/  LDL.LU R215, [R1+0xbc] ;  /* 0x0000bc0001d77983 */ /* 0x0013680000300800 */
[----:B------:R0:W-:Y:S01]  /*3d00*/  STL [R1+0x48], R216 ;  /* 0x000048d801007387 */ /* 0x0001e20000100800 */
[----:B------:R-:W-:-:S03]  /*3d10*/  FADD R223, R147, R223 ;  /* 0x000000df93df7221 */ /* 0x000fc60000000000 */
        /* <DEDUP_REMOVED lines=13> */
[----:B------:R0:W-:Y:S04]  /*3df0*/  STL [R1+0x5c], R221 ;  /* 0x00005cdd01007387 */ /* 0x0001e80000100800 */
        /* <DEDUP_REMOVED lines=12> */
[----:B0-----:R1:W5:Y:S01]  /*3ec0*/  LDL.LU R227, [R1+0x8c] ;  /* 0x00008c0001e37983 */ /* 0x0013620000300800 */
[----:B------:R-:W-:-:S05]  /*3ed0*/  UMOV UR6, URZ ;  /* 0x0000003f00067c82 */ /* 0x000fca0008000000 */
.L_x_28:
[----:B------:R-:W-:Y:S05]  /*3ee0*/  @!P2 BRA `(.L_x_29) ;  /* 0x000000000004a947 */ /* 0x000fea0003800000 */
[----:B------:R-:W-:Y:S01]  /*3ef0*/  BPT.TRAP 0x1 ;  /* 0x000000040000795c */ /* 0x000fe20000300000 */
.L_x_29:
[----:B-----5:R3:W-:Y:S04]  /*3f00*/  STL [R1+0x8c], R0 ;  /* 0x00008c0001007387 */ /* 0x0207e80000100800 */
[----:B---3--:R-:W3:Y:S01]  /*3f10*/  LDL R0, [R1+0x78] ;  /* 0x0000780001007983 */ /* 0x008ee20000100800 */
[----:B0-----:R-:W-:-:S05]  /*3f20*/  IMAD.U32 R229, RZ, RZ, UR17 ;  /* 0x00000011ffe57e24 */ /* 0x001fca000f8e00ff */
[----:B------:R-:W-:-:S05]  /*3f30*/  @P0 LEA R229, R229, UR14, 0x3 ;  /* 0x0000000ee5e50c11 */ /* 0x000fca000f8e18ff */
[----:B------:R-:W-:Y:S01]  /*3f40*/  @P0 VIADD R229, R229, 0x20 ;  /* 0x00000020e5e50836 */ /* 0x000fe20000000000 */
[----:B------:R-:W-:-:S06]  /*3f50*/  UISETP.GT.U32.AND UP0, UPT, UR13, 0x1, UPT ;  /* 0x000000010d00788c */ /* 0x000fcc000bf04070 */
[----:B------:R-:W-:Y:S02]  /*3f60*/  PLOP3.LUT P1, PT, PT, PT, UP0, 0x80, 0x0 ;  /* 0x000000000000781c */ /* 0x000fe40003f2f008 */
[----:B---3--:R-:W-:Y:S02]  /*3f70*/  @P0 PRMT R229, R0, 0x654, R229 ;  /* 0x0000065400e50816 */ /* 0x008fe400000000e5 */
[----:B------:R0:W5:Y:S02]  /*3f80*/  LDL.LU R0, [R1+0x8c] ;  /* 0x00008c0001007983 */ /* 0x0001640000300800 */
[----:B------:R0:W-:Y:S07]  /*3f90*/  @P0 SYNCS.ARRIVE.TRANS64.RED.A1T0 RZ, [R229+URZ], RZ ;  /* 0x000000ffe5ff09a7 */ /* 0x0001ee000810043f */
[----:B------:R-:W-:Y:S05]  /*3fa0*/  @P1 BRA `(.L_x_30) ;  /* 0x0000000000041947 */ /* 0x000fea0003800000 */
[----:B------:R-:W-:Y:S01]  /*3fb0*/  BPT.TRAP 0x1 ;  /* 0x000000040000795c */ /* 0x000fe20000300000 */
.L_x_30:
[----:B------:R-:W-:Y:S01]  /*3fc0*/  UIADD3 UR16, UR16, 0x1, URZ ;  /* 0x0000000110107890 */ /* 0x000fe2000fffe03f */
[C---:B------:R-:W-:Y:S01]  /*3fd0*/  ISETP.GT.AND P1, PT, R228.reuse, 0x1, PT ;  /* 0x00000001e400780c */ /* 0x040fe20003f24270 */
[----:B------:R-:W-:Y:S01]  /*3fe0*/  UIADD3 UR17, UR17, 0x1, URZ ;  /* 0x0000000111117890 */ /* 0x000fe2000fffe03f */
[----:B------:R-:W-:Y:S01]  /*3ff0*/  VIADD R228, R228, 0xffffffff ;  /* 0xffffffffe4e47836 */ /* 0x000fe20000000000 */
[----:B------:R-:W-:Y:S02]  /*4000*/  UISETP.NE.AND UP0, UPT, UR16, 0x4, UPT ;  /* 0x000000041000788c */ /* 0x000fe4000bf05270 */
[----:B------:R-:W-:Y:S02]  /*4010*/  UISETP.NE.AND UP1, UPT, UR17, 0x4, UPT ;  /* 0x000000041100788c */ /* 0x000fe4000bf25270 */
[----:B------:R-:W-:Y:S02]  /*4020*/  USEL UR8, URZ, 0x1, UP0 ;  /* 0x000000013f087887 */ /* 0x000fe40008000000 */
[----:B------:R-:W-:-:S02]  /*4030*/  USEL UR16, UR16, URZ, UP0 ;  /* 0x0000003f10107287 */ /* 0x000fc40008000000 */
[----:B------:R-:W-:Y:S02]  /*4040*/  USEL UR17, UR17, URZ, UP1 ;  /* 0x0000003f11117287 */ /* 0x000fe40008800000 */
[----:B------:R-:W-:Y:S01]  /*4050*/  LOP3.LUT R227, R227, UR8, RZ, 0x3c, !PT ;  /* 0x00000008e3e37c12 */ /* 0x000fe2000f8e3cff */
[----:B------:R-:W-:Y:S01]  /*4060*/  UMOV UR8, 0x1 ;  /* 0x0000000100087882 */ /* 0x000fe20000000000 */
[----:B------:R-:W-:Y:S08]  /*4070*/  @P1 BRA `(.L_x_31) ;  /* 0xffffffec008c1947 */ /* 0x000ff0000383ffff */
.L_x_23:
[----:B------:R-:W-:-:S04]  /*4080*/  UISETP.NE.AND UP0, UPT, UR6, URZ, UPT ;  /* 0x0000003f0600728c */ /* 0x000fc8000bf05270 */
[----:B------:R-:W-:-:S06]  /*4090*/  USEL UR6, URZ, 0x1, !UP0 ;  /* 0x000000013f067887 */ /* 0x000fcc000c000000 */
[----:B------:R-:W-:-:S13]  /*40a0*/  ISETP.NE.AND P1, PT, RZ, UR6, PT ;  /* 0x00000006ff007c0c */ /* 0x000fda000bf25270 */
[----:B------:R-:W-:Y:S05]  /*40b0*/  @!P1 BRA `(.L_x_32) ;  /* 0x0000000c00dc9947 */ /* 0x000fea0003800000 */
[----:B------:R-:W3:Y:S04]  /*40c0*/  LDL.LU R227, [R1+0x74] ;  /* 0x0000740001e37983 */ /* 0x000ee80000300800 */
[----:B---3--:R3:W-:Y:S04]  /*40d0*/  STL [R1+0x8c], R227 ;  /* 0x00008ce301007387 */ /* 0x0087e80000100800 */
[----:B---3--:R-:W3:Y:S04]  /*40e0*/  LDL.LU R227, [R1+0x70] ;  /* 0x0000700001e37983 */ /* 0x008ee80000300800 */
        /* <DEDUP_REMOVED lines=55> */
[----:B---3--:R-:W3:Y:S01]  /*4460*/  LDL.LU R227, [R1] ;  /* 0x0000000001e37983 */ /* 0x008ee20000300800 */
[----:B------:R-:W-:-:S02]  /*4470*/  WARPGROUP.DEPBAR.LE gsb0, 0x0 ;  /* 0x00008000000079c5 */ /* 0x000fc40000010000 */
[----:B------:R-:W-:Y:S01]  /*4480*/  FADD R226, R24, R226 ;  /* 0x000000e218e27221 */ /* 0x000fe20000000000 */
        /* <DEDUP_REMOVED lines=96> */
[----:B-----5:R-:W-:Y:S01]  /*4a90*/  FADD R0, R121, R0 ;  /* 0x0000000079007221 */ /* 0x020fe20000000000 */
[----:B---3--:R-:W-:-:S05]  /*4aa0*/  FADD R227, R122, R227 ;  /* 0x000000e37ae37221 */ /* 0x008fca0000000000 */
[----:B------:R3:W-:Y:S04]  /*4ab0*/  STL [R1], R227 ;  /* 0x000000e301007387 */ /* 0x0007e80000100800 */
[----:B---3--:R-:W3:Y:S02]  /*4ac0*/  LDL.LU R227, [R1+0xfc] ;  /* 0x0000fc0001e37983 */ /* 0x008ee40000300800 */
[----:B---3--:R-:W-:-:S05]  /*4ad0*/  FADD R227, R123, R227 ;  /* 0x000000e37be37221 */ /* 0x008fca0000000000 */
[----:B------:R3:W-:Y:S04]  /*4ae0*/  STL [R1+0x4], R227 ;  /* 0x000004e301007387 */ /* 0x0007e80000100800 */
        /* <DEDUP_REMOVED lines=83> */
[----:B------:R3:W-:Y:S02]  /*5020*/  STL [R1+0x74], R227 ;  /* 0x000074e301007387 */ /* 0x0007e40000100800 */
.L_x_32:
[----:B------:R-:W-:Y:S02]  /*5030*/  WARPGROUP.DEPBAR.LE gsb0, 0x0 ;  /* 0x00008000000079c5 */ /* 0x000fe40000010000 */
[----:B------:R-:W4:Y:S02]  /*5040*/  LDC R24, c[0x0][0x28c] ;  /* 0x0000a300ff187b82 */ /* 0x000f240000000800 */
[----:B----4-:R-:W-:-:S13]  /*5050*/  ISETP.GE.AND P1, PT, R24, 0x1, PT ;  /* 0x000000011800780c */ /* 0x010fda0003f26270 */
[----:B------:R-:W-:Y:S05]  /*5060*/  @!P1 BRA `(.L_x_33) ;  /* 0x0000000000509947 */ /* 0x000fea0003800000 */
[----:B------:R-:W-:-:S06]  /*5070*/  UISETP.NE.AND UP0, UPT, UR22, 0x3, UPT ;  /* 0x000000031600788c */ /* 0x000fcc000bf05270 */
[----:B------:R-:W-:-:S13]  /*5080*/  PLOP3.LUT P1, PT, PT, PT, UP0, 0x80, 0x0 ;  /* 0x000000000000781c */ /* 0x000fda0003f2f008 */
[----:B------:R-:W-:Y:S05]  /*5090*/  @!P1 BRA `(.L_x_34) ;  /* 0x0000000000049947 */ /* 0x000fea0003800000 */
[----:B------:R-:W-:Y:S01]  /*50a0*/  BPT.TRAP 0x1 ;  /* 0x000000040000795c */ /* 0x000fe20000300000 */
.L_x_34:
[----:B---3--:R-:W3:Y:S01]  /*50b0*/  LDL R227, [R1+0x78] ;  /* 0x0000780001e37983 */ /* 0x008ee20000100800 */
[----:B------:R-:W-:Y:S01]  /*50c0*/  VOTEU.ANY UP0, P0 ;  /* 0x00000000003f7886 */ /* 0x000fe20000000100 */
[----:B------:R-:W-:Y:S01]  /*50d0*/  UISETP.LT.AND UP1, UPT, UR12, 0x1, UPT ;  /* 0x000000010c00788c */ /* 0x000fe2000bf21270 */
[----:B------:R-:W-:-:S03]  /*50e0*/  IMAD.U32 R25, RZ, RZ, UR14 ;  /* 0x0000000eff197e24 */ /* 0x000fc6000f8e00ff */
[----:B------:R-:W-:-:S04]  /*50f0*/  @UP0 USEL UR6, UR12, 0x1, UP1 ;  /* 0x000000010c060887 */ /* 0x000fc80008800000 */
[----:B------:R-:W-:Y:S02]  /*5100*/  @UP0 UIADD3 UR6, UR5, UR12, -UR6 ;  /* 0x0000000c05060290 */ /* 0x000fe4000fffe806 */
[----:B------:R-:W-:-:S04]  /*5110*/  UISETP.GT.U32.AND UP0, UPT, UR13, 0x1, UPT ;  /* 0x000000010d00788c */ /* 0x000fc8000bf04070 */
[----:B------:R-:W-:Y:S02]  /*5120*/  IMAD.U32 R24, RZ, RZ, UR6 ;  /* 0x00000006ff187e24 */ /* 0x000fe4000f8e00ff */
[----:B------:R-:W-:Y:S02]  /*5130*/  PLOP3.LUT P1, PT, PT, PT, UP0, 0x80, 0x0 ;  /* 0x000000000000781c */ /* 0x000fe40003f2f008 */
[----:B------:R-:W-:-:S05]  /*5140*/  @P0 IMAD.SHL.U32 R24, R24, 0x8, RZ ;  /* 0x0000000818180824 */ /* 0x000fca00078e00ff */
[----:B------:R-:W-:-:S04]  /*5150*/  @P0 LOP3.LUT R24, R24, 0x18, RZ, 0xc0, !PT ;  /* 0x0000001818180812 */ /* 0x000fc800078ec0ff */
[----:B------:R-:W-:-:S04]  /*5160*/  @P0 IADD3 R24, R25, 0x20, R24 ;  /* 0x0000002019180810 */ /* 0x000fc80007ffe018 */
[----:B---3--:R-:W-:-:S04]  /*5170*/  @P0 PRMT R24, R227, 0x654, R24 ;  /* 0x00000654e3180816 */ /* 0x008fc80000000018 */
[----:B------:R4:W-:Y:S01]  /*5180*/  @P0 SYNCS.ARRIVE.TRANS64.RED.A1T0 RZ, [R24+URZ], RZ ;  /* 0x000000ff18ff09a7 */ /* 0x0009e2000810043f */
[----:B------:R-:W-:Y:S05]  /*5190*/  @P1 BRA `(.L_x_33) ;  /* 0x0000000000041947 */ /* 0x000fea0003800000 */
[----:B------:R-:W-:Y:S01]  /*51a0*/  BPT.TRAP 0x1 ;  /* 0x000000040000795c */ /* 0x000fe20000300000 */
.L_x_33:
[----:B------:R0:W-:Y:S01]  /*51b0*/  STL [R1+0x90], R2 ;  /* 0x0000900201007387 */ /* 0x0001e20000100800 */
[----:B------:R-:W1:Y:S01]  /*51c0*/  LDC R28, c[0x0][0x288] ;  /* 0x0000a200ff1c7b82 */ /* 0x000e620000000800 */
[----:B------:R-:W-:Y:S02]  /*51d0*/  ULDC UR6, c[0x0][0x284] ;  /* 0x0000a10000067ab9 */ /* 0x000fe40000000800 */
[----:B-----5:R2:W-:Y:S01]  /*51e0*/  STL [R1+0x8c], R0 ;  /* 0x00008c0001007387 */ /* 0x0205e20000100800 */
[----:B0-----:R-:W4:Y:S03]  /*51f0*/  S2R R2, SR_TID.X ;  /* 0x0000000000027919 */ /* 0x001f260000002100 */
[----:B--2---:R-:W2:Y:S04]  /*5200*/  LDL.LU R0, [R1+0x88] ;  /* 0x0000880001007983 */ /* 0x004ea80000300800 */
[----:B---3--:R-:W3:Y:S01]  /*5210*/  LDL.LU R227, [R1+0x84] ;  /* 0x0000840001e37983 */ /* 0x008ee20000300800 */
[----:B----4-:R-:W-:-:S02]  /*5220*/  SHF.R.U32.HI R24, RZ, 0x2, R2 ;  /* 0x00000002ff187819 */ /* 0x010fc40000011602 */
[----:B------:R-:W-:Y:S02]  /*5230*/  SHF.R.U32.HI R27, RZ, 0x7, R2 ;  /* 0x00000007ff1b7819 */ /* 0x000fe40000011602 */
[----:B------:R-:W-:Y:S02]  /*5240*/  LOP3.LUT R26, R2, 0x60, RZ, 0xc0, !PT ;  /* 0x00000060021a7812 */ /* 0x000fe400078ec0ff */
[----:B------:R-:W-:Y:S02]  /*5250*/  LOP3.LUT R25, R24, 0x7, RZ, 0xc0, !PT ;  /* 0x0000000718197812 */ /* 0x000fe400078ec0ff */
[----:B------:R-:W-:Y:S02]  /*5260*/  LOP3.LUT R24, R27, 0x1, RZ, 0xc0, !PT ;  /* 0x000000011b187812 */ /* 0x000fe400078ec0ff */
[----:B------:R-:W-:-:S03]  /*5270*/  SHF.R.U32.HI R26, RZ, 0x1, R26 ;  /* 0x00000001ff1a7819 */ /* 0x000fc6000001161a */
[----:B------:R-:W-:Y:S01]  /*5280*/  IMAD.SHL.U32 R30, R24, 0x40, RZ ;  /* 0x00000040181e7824 */ /* 0x000fe200078e00ff */
[----:B------:R-:W-:-:S04]  /*5290*/  IADD3 R27, RZ, -R26, -R25 ;  /* 0x8000001aff1b7210 */ /* 0x000fc80007ffe819 */
[----:B------:R-:W-:Y:S01]  /*52a0*/  LOP3.LUT R25, R30, 0x40, R25, 0xe2, !PT ;  /* 0x000000401e197812 */ /* 0x000fe200078ee219 */
[----:B------:R-:W-:Y:S01]  /*52b0*/  IMAD R29, R24, -0x40, R27 ;  /* 0xffffffc0181d7824 */ /* 0x000fe200078e021b */
[C---:B------:R-:W-:Y:S01]  /*52c0*/  LOP3.LUT R24, R2.reuse, 0x3, RZ, 0xc0, !PT ;  /* 0x0000000302187812 */ /* 0x040fe200078ec0ff */
[----:B------:R-:W-:Y:S02]  /*52d0*/  IMAD.SHL.U32 R27, R2, 0x2, RZ ;  /* 0x00000002021b7824 */ /* 0x000fe400078e00ff */
[----:B------:R0:W5:Y:S01]  /*52e0*/  LDL.LU R2, [R1+0x90] ;  /* 0x0000900001027983 */ /* 0x0001620000300800 */
[C---:B--2---:R-:W-:Y:S02]  /*52f0*/  IMAD.SHL.U32 R32, R0.reuse, 0x80, RZ ;  /* 0x0000008000207824 */ /* 0x044fe400078e00ff */
[----:B------:R-:W-:Y:S02]  /*5300*/  IMAD.WIDE R30, R0, 0x80, RZ ;  /* 0x00000080001e7825 */ /* 0x000fe400078e02ff */
[----:B------:R0:W5:Y:S02]  /*5310*/  LDL.LU R0, [R1+0x8c] ;  /* 0x00008c0001007983 */ /* 0x0001640000300800 */
[----:B---3--:R-:W-:-:S05]  /*5320*/  IMAD.SHL.U32 R35, R227, 0x100, RZ ;  /* 0x00000100e3237824 */ /* 0x008fca00078e00ff */
[----:B-1----:R-:W-:-:S04]  /*5330*/  ISETP.GE.AND P1, PT, R35, R28, PT ;  /* 0x0000001c2300720c */ /* 0x002fc80003f26270 */
[----:B------:R-:W-:Y:S01]  /*5340*/  ISETP.GE.OR P1, PT, R32, UR6, P1 ;  /* 0x0000000620007c0c */ /* 0x000fe20008f26670 */
[----:B------:R-:W-:Y:S01]  /*5350*/  IMAD R24, R24, -0x2, R28 ;  /* 0xfffffffe18187824 */ /* 0x000fe200078e021c */
[----:B------:R-:W-:Y:S02]  /*5360*/  LOP3.LUT R27, R27, 0x6, RZ, 0xc0, !PT ;  /* 0x000000061b1b7812 */ /* 0x000fe400078ec0ff */
[----:B------:R-:W-:Y:S01]  /*5370*/  IADD3 R38, -R32, UR6, R29 ;  /* 0x0000000620267c10 */ /* 0x000fe2000fffe11d */
[----:B------:R-:W-:Y:S01]  /*5380*/  IMAD.IADD R35, R24, 0x1, -R35 ;  /* 0x0000000118237824 */ /* 0x000fe200078e0a23 */
[----:B------:R-:W-:Y:S01]  /*5390*/  PRMT R28, R27, 0x6540, R227 ;  /* 0x000065401b1c7816 */ /* 0x000fe200000000e3 */
[----:B------:R-:W-:Y:S01]  /*53a0*/  IMAD.MOV.U32 R34, RZ, RZ, -0x1 ;  /* 0xffffffffff227424 */ /* 0x000fe200078e00ff */
[----:B------:R-:W-:-:S05]  /*53b0*/  LOP3.LUT R39, R30, R25, R26, 0xfe, !PT ;  /* 0x000000191e277212 */ /* 0x000fca00078efe1a */
[----:B0-----:R-:W-:Y:S05]  /*53c0*/  @P1 BRA `(.L_x_35) ;  /* 0x0000008c00bc1947 */ /* 0x001fea0003800000 */
[----:B------:R-:W0:Y:S01]  /*53d0*/  LDC.64 R26, c[0x0][0x5c8] ;  /* 0x00017200ff1a7b82 */ /* 0x000e220000000a00 */
[----:B------:R-:W-:Y:S01]  /*53e0*/  USHF.R.S32.HI UR7, URZ, 0x1f, UR23 ;  /* 0x0000001f3f077899 */ /* 0x000fe20008011417 */
[--C-:B------:R-:W-:Y:S01]  /*53f0*/  SHF.R.S32.HI R29, RZ, 0x1f, R28.reuse ;  /* 0x0000001fff1d7819 */ /* 0x100fe2000001141c */
[----:B------:R-:W-:Y:S01]  /*5400*/  ULDC.64 UR8, c[0x0][0x5d0] ;  /* 0x0001740000087ab9 */ /* 0x000fe20000000a00 */
[----:B------:R-:W-:Y:S01]  /*5410*/  BSSY B0, `(.L_x_35) ;  /* 0x00008ea000007945 */ /* 0x000fe20003800000 */
[----:B------:R-:W-:Y:S02]  /*5420*/  UIMAD UR6, UR7, UR8, URZ ;  /* 0x00000008070672a4 */ /* 0x000fe4000f8e023f */
[----:B------:R-:W-:Y:S02]  /*5430*/  IMAD.U32 R25, RZ, RZ, UR8 ;  /* 0x00000008ff197e24 */ /* 0x000fe4000f8e00ff */
[----:B------:R-:W-:Y:S02]  /*5440*/  UIMAD UR6, UR23, UR9, UR6 ;  /* 0x00000009170672a4 */ /* 0x000fe4000f8e0206 */
[----:B------:R-:W-:Y:S01]  /*5450*/  IMAD.WIDE.U32 R24, R25, UR23, R28 ;  /* 0x0000001719187c25 */ /* 0x000fe2000f8e001c */
[----:B------:R-:W-:-:S03]  /*5460*/  ULDC.64 UR8, c[0x0][0x5c0] ;  /* 0x0001700000087ab9 */ /* 0x000fc60000000a00 */
[----:B------:R-:W-:Y:S02]  /*5470*/  VIADD R25, R25, UR6 ;  /* 0x0000000619197c36 */ /* 0x000fe40008000000 */
[-C--:B0-----:R-:W-:Y:S02]  /*5480*/  IMAD R32, R31, R26.reuse, RZ ;  /* 0x0000001a1f207224 */ /* 0x081fe400078e02ff */
[----:B------:R-:W-:-:S04]  /*5490*/  IMAD.WIDE.U32 R24, R39, R26, R24 ;  /* 0x0000001a27187225 */ /* 0x000fc800078e0018 */
[----:B------:R-:W-:-:S04]  /*54a0*/  IMAD R33, R39, R27, R32 ;  /* 0x0000001b27217224 */ /* 0x000fc800078e0220 */
[----:B------:R-:W-:Y:S01]  /*54b0*/  IMAD.IADD R32, R25, 0x1, R33 ;  /* 0x0000000119207824 */ /* 0x000fe200078e0221 */
[----:B------:R-:W-:Y:S02]  /*54c0*/  LEA R25, P1, R26, R24, 0x3 ;  /* 0x000000181a197211 */ /* 0x000fe400078218ff */
[----:B------:R-:W-:Y:S02]  /*54d0*/  IADD3 R24, P2, R24, UR8, RZ ;  /* 0x0000000818187c10 */ /* 0x000fe4000ff5e0ff */
[----:B------:R-:W-:Y:S02]  /*54e0*/  LEA.HI.X R27, R26, R32, R27, 0x3, P1 ;  /* 0x000000201a1b7211 */ /* 0x000fe400008f1c1b */
[----:B------:R-:W-:Y:S02]  /*54f0*/  FSETP.NEU.AND P1, PT, RZ, UR21, PT ;  /* 0x00000015ff007c0b */ /* 0x000fe4000bf2d000 */
[----:B------:R-:W-:Y:S02]  /*5500*/  IADD3 R26, P4, R25, UR8, RZ ;  /* 0x00000008191a7c10 */ /* 0x000fe4000ff9e0ff */
[----:B------:R-:W-:-:S02]  /*5510*/  IADD3.X R25, R32, UR9, RZ, P2, !PT ;  /* 0x0000000920197c10 */ /* 0x000fc400097fe4ff */
[----:B------:R-:W-:-:S07]  /*5520*/  IADD3.X R27, R27, UR9, RZ, P4, !PT ;  /* 0x000000091b1b7c10 */ /* 0x000fce000a7fe4ff */
[----:B------:R-:W-:Y:S05]  /*5530*/  @!P1 BRA `(.L_x_36) ;  /* 0x0000006800dc9947 */ /* 0x000fea0003800000 */
[----:B------:R-:W-:Y:S01]  /*5540*/  ULDC.64 UR8, c[0x0][0x5b8] ;  /* 0x00016e0000087ab9 */ /* 0x000fe20000000a00 */
[----:B------:R-:W-:Y:S01]  /*5550*/  ISETP.GE.AND P1, PT, R38, 0x1, PT ;  /* 0x000000012600780c */ /* 0x000fe20003f26270 */
[----:B------:R-:W-:Y:S02]  /*5560*/  UIMAD UR6, UR7, UR8, URZ ;  /* 0x00000008070672a4 */ /* 0x000fe4000f8e023f */
[----:B------:R-:W-:Y:S01]  /*5570*/  IMAD.U32 R33, RZ, RZ, UR8 ;  /* 0x00000008ff217e24 */ /* 0x000fe2000f8e00ff */
[----:B------:R-:W-:Y:S01]  /*5580*/  BSSY B1, `(.L_x_37) ;  /* 0x0000010000017945 */ /* 0x000fe20003800000 */
[----:B------:R-:W-:Y:S01]  /*5590*/  ISETP.LT.OR P5, PT, R35, 0x1, !P1 ;  /* 0x000000012300780c */ /* 0x000fe20004fa1670 */
[----:B------:R-:W-:Y:S02]  /*55a0*/  UIMAD UR6, UR23, UR9, UR6 ;  /* 0x00000009170672a4 */ /* 0x000fe4000f8e0206 */
[----:B------:R-:W-:Y:S01]  /*55b0*/  IMAD.WIDE.U32 R28, R33, UR23, R28 ;  /* 0x00000017211c7c25 */ /* 0x000fe2000f8e001c */
[----:B------:R-:W-:-:S03]  /*55c0*/  ULDC.64 UR8, c[0x0][0x5a8] ;  /* 0x00016a0000087ab9 */ /* 0x000fc60000000a00 */
[----:B------:R-:W-:Y:S02]  /*55d0*/  IMAD.MOV.U32 R32, RZ, RZ, R28 ;  /* 0x000000ffff207224 */ /* 0x000fe400078e001c */
[----:B------:R-:W-:Y:S01]  /*55e0*/  VIADD R33, R29, UR6 ;  /* 0x000000061d217c36 */ /* 0x000fe20008000000 */
[----:B------:R-:W-:Y:S02]  /*55f0*/  ULDC.64 UR6, c[0x0][0x5b0] ;  /* 0x00016c0000067ab9 */ /* 0x000fe40000000a00 */
[----:B------:R-:W-:Y:S02]  /*5600*/  IMAD R36, R31, UR6, RZ ;  /* 0x000000061f247c24 */ /* 0x000fe4000f8e02ff */
[----:B------:R-:W-:-:S04]  /*5610*/  IMAD.WIDE.U32 R28, R39, UR6, R32 ;  /* 0x00000006271c7c25 */ /* 0x000fc8000f8e0020 */
[--C-:B------:R-:W-:Y:S01]  /*5620*/  IMAD R37, R39, UR7, R36.reuse ;  /* 0x0000000727257c24 */ /* 0x100fe2000f8e0224 */
[----:B------:R-:W-:Y:S02]  /*5630*/  IADD3 R28, P2, R28, UR8, RZ ;  /* 0x000000081c1c7c10 */ /* 0x000fe4000ff5e0ff */
[----:B------:R-:W-:Y:S02]  /*5640*/  PRMT R36, RZ, 0x7610, R36 ;  /* 0x00007610ff247816 */ /* 0x000fe40000000024 */
[----:B------:R-:W-:Y:S01]  /*5650*/  IADD3.X R29, R29, UR9, R37, P2, !PT ;  /* 0x000000091d1d7c10 */ /* 0x000fe200097fe425 */
[----:B------:R-:W-:Y:S08]  /*5660*/  @P5 BRA `(.L_x_38) ;  /* 0x0000000000045947 */ /* 0x000ff00003800000 */
[----:B------:R0:W5:Y:S02]  /*5670*/  LDG.E.U8 R36, desc[UR18][R28.64] ;  /* 0x000000121c247981 */ /* 0x000164000c1e1100 */
.L_x_38:
[----:B------:R-:W-:Y:S05]  /*5680*/  BSYNC B1 ;  /* 0x0000000000017941 */ /* 0x000fea0003800000 */
.L_x_37:
[----:B-----5:R-:W-:Y:S01]  /*5690*/  LOP3.LUT R36, R36, 0xff, RZ, 0xc0, !PT ;  /* 0x000000ff24247812 */ /* 0x020fe200078ec0ff */
[----:B------:R-:W-:Y:S01]  /*56a0*/  BSSY B1, `(.L_x_39) ;  /* 0x000000b000017945 */ /* 0x000fe20003800000 */
[----:B------:R-:W-:Y:S02]  /*56b0*/  ISETP.LT.OR P4, PT, R35, 0x2, !P1 ;  /* 0x000000022300780c */ /* 0x000fe40004f81670 */
[----:B------:R-:W-:-:S05]  /*56c0*/  F2FP.F16.E5M2.UNPACK_B R36, R36 ;  /* 0x00000024ff24723e */ /* 0x000fca00020004ff */
[----:B------:R-:W-:-:S05]  /*56d0*/  HADD2.F32 R36, -RZ, R36.H0_H0 ;  /* 0x20000024ff247230 */ /* 0x000fca0000004100 */
[----:B------:R-:W-:Y:S01]  /*56e0*/  FMUL R37, R36, UR21 ;  /* 0x0000001524257c20 */ /* 0x000fe20008400000 */
[----:B------:R-:W-:-:S03]  /*56f0*/  PRMT R36, RZ, 0x7610, R36 ;  /* 0x00007610ff247816 */ /* 0x000fc60000000024 */
[----:B------:R-:W-:-:S05]  /*5700*/  FFMA R37, R226, UR20, R37 ;  /* 0x00000014e2257c23 */ /* 0x000fca0008000025 */
[----:B------:R-:W-:-:S05]  /*5710*/  F2FP.SATFINITE.E5M2.F32.PACK_AB_MERGE_C R37, RZ, R37, RZ ;  /* 0x00000025ff25723e */ /* 0x000fca00048060ff */
[----:B------:R1:W-:Y:S01]  /*5720*/  @!P5 STG.E.U8 desc[UR18][R24.64], R37 ;  /* 0x000000251800d986 */ /* 0x0003e2000c101112 */
[----:B------:R-:W-:Y:S05]  /*5730*/  @P4 BRA `(.L_x_40) ;  /* 0x0000000000044947 */ /* 0x000fea0003800000 */
[----:B------:R2:W5:Y:S02]  /*5740*/  LDG.E.U8 R36, desc[UR18][R28.64+0x1] ;  /* 0x000001121c247981 */ /* 0x000564000c1e1100 */
.L_x_40:
[----:B------:R-:W-:Y:S05]  /*5750*/  BSYNC B1 ;  /* 0x0000000000017941 */ /* 0x000fea0003800000 */
.L_x_39:
[----:B-----5:R-:W-:Y:S01]  /*5760*/  LOP3.LUT R36, R36, 0xff, RZ, 0xc0, !PT ;  /* 0x000000ff24247812 */ /* 0x020fe200078ec0ff */
[----:B------:R-:W-:Y:S01]  /*5770*/  BSSY B1, `(.L_x_41) ;  /* 0x0000013000017945 */ /* 0x000fe20003800000 */
[----:B-1----:R-:W-:Y:S02]  /*5780*/  IADD3 R37, P2, R39, 0x8, RZ ;  /* 0x0000000827257810 */ /* 0x002fe40007f5e0ff */
[----:B------:R-:W-:-:S03]  /*5790*/  F2FP.F16.E5M2.UNPACK_B R36, R36 ;  /* 0x00000024ff24723e */ /* 0x000fc600020004ff */
[----:B------:R-:W-:Y:S01]  /*57a0*/  IMAD.X R30, RZ, RZ, R31, P2 ;  /* 0x000000ffff1e7224 */ /* 0x000fe200010e061f */
[----:B------:R-:W-:Y:S01]  /*57b0*/  ISETP.GE.AND P2, PT, R38, 0x9, PT ;  /* 0x000000092600780c */ /* 0x000fe20003f46270 */
[----:B------:R-:W-:Y:S02]  /*57c0*/  HADD2.F32 R36, -RZ, R36.H0_H0 ;  /* 0x20000024ff247230 */ /* 0x000fe40000004100 */
[----:B------:R-:W-:Y:S01]  /*57d0*/  IMAD R30, R30, UR6, RZ ;  /* 0x000000061e1e7c24 */ /* 0x000fe2000f8e02ff */
[----:B------:R-:W-:Y:S01]  /*57e0*/  ISETP.LT.OR P5, PT, R35, 0x1, !P2 ;  /* 0x000000012300780c */ /* 0x000fe200057a1670 */
[----:B------:R-:W-:-:S04]  /*57f0*/  IMAD.WIDE.U32 R32, R37, UR6, R32 ;  /* 0x0000000625207c25 */ /* 0x000fc8000f8e0020 */
[----:B------:R-:W-:Y:S01]  /*5800*/  FMUL R36, R36, UR21 ;  /* 0x0000001524247c20 */ /* 0x000fe20008400000 */
[----:B------:R-:W-:-:S03]  /*5810*/  IMAD R37, R37, UR7, R30 ;  /* 0x0000000725257c24 */ /* 0x000fc6000f8e021e */
[----:B------:R-:W-:Y:S01]  /*5820*/  FFMA R36, R225, UR20, R36 ;  /* 0x00000014e1247c23 */ /* 0x000fe20008000024 */
[----:B------:R-:W-:Y:S02]  /*5830*/  IADD3 R30, P6, R32, UR8, RZ ;  /* 0x00000008201e7c10 */ /* 0x000fe4000ffde0ff */
[----:B------:R-:W-:Y:S02]  /*5840*/  PRMT R32, RZ, 0x7610, R32 ;  /* 0x00007610ff207816 */ /* 0x000fe40000000020 */
[----:B------:R-:W-:Y:S02]  /*5850*/  F2FP.SATFINITE.E5M2.F32.PACK_AB_MERGE_C R39, RZ, R36, RZ ;  /* 0x00000024ff27723e */ /* 0x000fe400048060ff */
[----:B------:R-:W-:-:S03]  /*5860*/  IADD3.X R31, R33, UR9, R37, P6, !PT ;  /* 0x00000009211f7c10 */ /* 0x000fc6000b7fe425 */
[----:B------:R1:W-:Y:S01]  /*5870*/  @!P4 STG.E.U8 desc[UR18][R24.64+0x1], R39 ;  /* 0x000001271800c986 */ /* 0x0003e2000c101112 */
[----:B------:R-:W-:Y:S05]  /*5880*/  @P5 BRA `(.L_x_42) ;  /* 0x0000000000045947 */ /* 0x000fea0003800000 */
[----:B------:R3:W5:Y:S02]  /*5890*/  LDG.E.U8 R32, desc[UR18][R30.64] ;  /* 0x000000121e207981 */ /* 0x000764000c1e1100 */
.L_x_42:
[----:B------:R-:W-:Y:S05]  /*58a0*/  BSYNC B1 ;  /* 0x0000000000017941 */ /* 0x000fea0003800000 */
.L_x_41:
        /* <DEDUP_REMOVED lines=12> */
.L_x_44:
[----:B------:R-:W-:Y:S05]  /*5970*/  BSYNC B1 ;  /* 0x0000000000017941 */ /* 0x000fea0003800000 */
.L_x_43:
[----:B-----5:R-:W-:Y:S01]  /*5980*/  LOP3.LUT R32, R32, 0xff, RZ, 0xc0, !PT ;  /* 0x000000ff20207812 */ /* 0x020fe200078ec0ff */
[----:B------:R-:W-:Y:S01]  /*5990*/  BSSY B1, `(.L_x_45) ;  /* 0x000000b000017945 */ /* 0x000fe20003800000 */
[----:B------:R-:W-:Y:S02]  /*59a0*/  ISETP.LT.OR P5, PT, R35, 0x9, !P1 ;  /* 0x000000092300780c */ /* 0x000fe40004fa1670 */
[----:B------:R-:W-:-:S05]  /*59b0*/  F2FP.F16.E5M2.UNPACK_B R32, R32 ;  /* 0x00000020ff20723e */ /* 0x000fca00020004ff */
[----:B------:R-:W-:-:S05]  /*59c0*/  HADD2.F32 R32, -RZ, R32.H0_H0 ;  /* 0x20000020ff207230 */ /* 0x000fca0000004100 */
[----:B------:R-:W-:-:S04]  /*59d0*/  FMUL R32, R32, UR21 ;  /* 0x0000001520207c20 */ /* 0x000fc80008400000 */
[----:B------:R-:W-:-:S05]  /*59e0*/  FFMA R32, R223, UR20, R32 ;  /* 0x00000014df207c23 */ /* 0x000fca0008000020 */
[----:B----4-:R-:W-:Y:S02]  /*59f0*/  F2FP.SATFINITE.E5M2.F32.PACK_AB_MERGE_C R33, RZ, R32, RZ ;  /* 0x00000020ff21723e */ /* 0x010fe400048060ff */
[----:B------:R-:W-:-:S03]  /*5a00*/  PRMT R32, RZ, 0x7610, R32 ;  /* 0x00007610ff207816 */ /* 0x000fc60000000020 */
[----:B------:R4:W-:Y:S01]  /*5a10*/  @!P4 STG.E.U8 desc[UR18][R26.64+0x1], R33 ;  /* 0x000001211a00c986 */ /* 0x0009e2000c101112 */
[----:B------:R-:W-:Y:S05]  /*5a20*/  @P5 BRA `(.L_x_46) ;  /* 0x0000000000045947 */ /* 0x000fea0003800000 */
[----:B------:R0:W5:Y:S02]  /*5a30*/  LDG.E.U8 R32, desc[UR18][R28.64+0x8] ;  /* 0x000008121c207981 */ /* 0x000164000c1e1100 */
.L_x_46:
[----:B------:R-:W-:Y:S05]  /*5a40*/  BSYNC B1 ;  /* 0x0000000000017941 */ /* 0x000fea0003800000 */
.L_x_45:
[----:B-----5:R-:W-:Y:S01]  /*5a50*/  LOP3.LUT R32, R32, 0xff, RZ, 0xc0, !PT ;  /* 0x000000ff20207812 */ /* 0x020fe200078ec0ff */
[----:B------:R-:W-:Y:S01]  /*5a60*/  BSSY B1, `(.L_x_47) ;  /* 0x000000b000017945 */ /* 0x000fe20003800000 */
[----:B------:R-:W-:Y:S02]  /*5a70*/  ISETP.LT.OR P4, PT, R35, 0xa, !P1 ;  /* 0x0000000a2300780c */ /* 0x000fe40004f81670 */
[----:B------:R-:W-:-:S05]  /*5a80*/  F2FP.F16.E5M2.UNPACK_B R32, R32 ;  /* 0x00000020ff20723e */ /* 0x000fca00020004ff */
[----:B------:R-:W-:-:S05]  /*5a90*/  HADD2.F32 R32, -RZ, R32.H0_H0 ;  /* 0x20000020ff207230 */ /* 0x000fca0000004100 */
[----:B----4-:R-:W-:Y:S01]  /*5aa0*/  FMUL R33, R32, UR21 ;  /* 0x0000001520217c20 */ /* 0x010fe20008400000 */
[----:B------:R-:W-:-:S03]  /*5ab0*/  PRMT R32, RZ, 0x7610, R32 ;  /* 0x00007610ff207816 */ /* 0x000fc60000000020 */
[----:B------:R-:W-:-:S05]  /*5ac0*/  FFMA R33, R222, UR20, R33 ;  /* 0x00000014de217c23 */ /* 0x000fca0008000021 */
[----:B------:R-:W-:-:S05]  /*5ad0*/  F2FP.SATFINITE.E5M2.F32.PACK_AB_MERGE_C R33, RZ, R33, RZ ;  /* 0x00000021ff21723e */ /* 0x000fca00048060ff */
[----:B------:R4:W-:Y:S01]  /*5ae0*/  @!P5 STG.E.U8 desc[UR18][R24.64+0x8], R33 ;  /* 0x000008211800d986 */ /* 0x0009e2000c101112 */
[----:B------:R-:W-:Y:S05]  /*5af0*/  @P4 BRA `(.L_x_48) ;  /* 0x0000000000044947 */ /* 0x000fea0003800000 */
[----:B------:R0:W5:Y:S02]  /*5b00*/  LDG.E.U8 R32, desc[UR18][R28.64+0x9] ;  /* 0x000009121c207981 */ /* 0x000164000c1e1100 */
.L_x_48:
[----:B------:R-:W-:Y:S05]  /*5b10*/  BSYNC B1 ;  /* 0x0000000000017941 */ /* 0x000fea0003800000 */
.L_x_47:
        /* <DEDUP_REMOVED lines=12> */
.L_x_50:
[----:B------:R-:W-:Y:S05]  /*5be0*/  BSYNC B1 ;  /* 0x0000000000017941 */ /* 0x000fea0003800000 */
.L_x_49:
        /* <DEDUP_REMOVED lines=12> */
.L_x_52:
[----:B------:R-:W-:Y:S05]  /*5cb0*/  BSYNC B1 ;  /* 0x0000000000017941 */ /* 0x000fea0003800000 */
.L_x_51:
        /* <DEDUP_REMOVED lines=12> */
.L_x_54:
[----:B------:R-:W-:Y:S05]  /*5d80*/  BSYNC B1 ;  /* 0x0000000000017941 */ /* 0x000fea0003800000 */
.L_x_53:
        /* <DEDUP_REMOVED lines=12> */
.L_x_56:
[----:B------:R-:W-:Y:S05]  /*5e50*/  BSYNC B1 ;  /* 0x0000000000017941 */ /* 0x000fea0003800000 */
.L_x_55:
        /* <DEDUP_REMOVED lines=12> */
.L_x_58:
[----:B------:R-:W-:Y:S05]  /*5f20*/  BSYNC B1 ;  /* 0x0000000000017941 */ /* 0x000fea0003800000 */
.L_x_57:
        /* <DEDUP_REMOVED lines=12> */
.L_x_60:
[----:B------:R-:W-:Y:S05]  /*5ff0*/  BSYNC B1 ;  /* 0x0000000000017941 */ /* 0x000fea0003800000 */
.L_x_59:
        /* <DEDUP_REMOVED lines=12> */
.L_x_62:
[----:B------:R-:W-:Y:S05]  /*60c0*/  BSYNC B1 ;  /* 0x0000000000017941 */ /* 0x000fea0003800000 */
.L_x_61:
        /* <DEDUP_REMOVED lines=12> */
.L_x_64:
[----:B------:R-:W-:Y:S05]  /*6190*/  BSYNC B1 ;  /* 0x0000000000017941 */ /* 0x000fea0003800000 */
.L_x_63:
        /* <DEDUP_REMOVED lines=12> */
.L_x_66:
[----:B------:R-:W-:Y:S05]  /*6260*/  BSYNC B1 ;  /* 0x0000000000017941 */ /* 0x000fea0003800000 */
.L_x_65:
        /* <DEDUP_REMOVED lines=12> */
.L_x_68:
[----:B------:R-:W-:Y:S05]  /*6330*/  BSYNC B1 ;  /* 0x0000000000017941 */ /* 0x000fea0003800000 */
.L_x_67:
        /* <DEDUP_REMOVED lines=12> */
.L_x_70:
[----:B------:R-:W-:Y:S05]  /*6400*/  BSYNC B1 ;  /* 0x0000000000017941 */ /* 0x000fea0003800000 */
.L_x_69:
        /* <DEDUP_REMOVED lines=12> */
.L_x_72:
[----:B------:R-:W-:Y:S05]  /*64d0*/  BSYNC B1 ;  /* 0x0000000000017941 */ /* 0x000fea0003800000 */
.L_x_71:
        /* <DEDUP_REMOVED lines=12> */
.L_x_74:
[----:B------:R-:W-:Y:S05]  /*65a0*/  BSYNC B1 ;  /* 0x0000000000017941 */ /* 0x000fea0003800000 */
.L_x_73:
        /* <DEDUP_REMOVED lines=12> */
.L_x_76:
[----:B------:R-:W-:Y:S05]  /*6670*/  BSYNC B1 ;  /* 0x0000000000017941 */ /* 0x000fea0003800000 */
.L_x_75:
        /* <DEDUP_REMOVED lines=12> */
.L_x_78:
[----:B------:R-:W-:Y:S05]  /*6740*/  BSYNC B1 ;  /* 0x0000000000017941 */ /* 0x000fea0003800000 */
.L_x_77:
        /* <DEDUP_REMOVED lines=12> */
.L_x_80:
[----:B------:R-:W-:Y:S05]  /*6810*/  BSYNC B1 ;  /* 0x0000000000017941 */ /* 0x000fea0003800000 */
.L_x_79:
        /* <DEDUP_REMOVED lines=12> */
.L_x_82:
[----:B------:R-:W-:Y:S05]  /*68e0*/  BSYNC B1 ;  /* 0x0000000000017941 */ /* 0x000fea0003800000 */
.L_x_81:
        /* <DEDUP_REMOVED lines=12> */
.L_x_84:
[----:B------:R-:W-:Y:S05]  /*69b0*/  BSYNC B1 ;  /* 0x0000000000017941 */ /* 0x000fea0003800000 */
.L_x_83:
        /* <DEDUP_REMOVED lines=12> */
.L_x_86:
[----:B------:R-:W-:Y:S05]  /*6a80*/  BSYNC B1 ;  /* 0x0000000000017941 */ /* 0x000fea0003800000 */
.L_x_85:
        /* <DEDUP_REMOVED lines=12> */
.L_x_88:
[----:B------:R-:W-:Y:S05]  /*6b50*/  BSYNC B1 ;  /* 0x0000000000017941 */ /* 0x000fea0003800000 */
.L_x_87:
        /* <DEDUP_REMOVED lines=12> */
.L_x_90:
[----:B------:R-:W-:Y:S05]  /*6c20*/  BSYNC B1 ;  /* 0x0000000000017941 */ /* 0x000fea0003800000 */
.L_x_89:
        /* <DEDUP_REMOVED lines=12> */
.L_x_92:
[----:B------:R-:W-:Y:S05]  /*6cf0*/  BSYNC B1 ;  /* 0x0000000000017941 */ /* 0x000fea0003800000 */
.L_x_91:
        /* <DEDUP_REMOVED lines=12> */
.L_x_94:
[----:B------:R-:W-:Y:S05]  /*6dc0*/  BSYNC B1 ;  /* 0x0000000000017941 */ /* 0x000fea0003800000 */
.L_x_93:
        /* <DEDUP_REMOVED lines=12> */
.L_x_96:
[----:B------:R-:W-:Y:S05]  /*6e90*/  BSYNC B1 ;  /* 0x0000000000017941 */ /* 0x000fea0003800000 */
.L_x_95:
        /* <DEDUP_REMOVED lines=12> */
.L_x_98:
[----:B------:R-:W-:Y:S05]  /*6f60*/  BSYNC B1 ;  /* 0x0000000000017941 */ /* 0x000fea0003800000 */
.L_x_97:
        /* <DEDUP_REMOVED lines=12> */
.L_x_100:
[----:B------:R-:W-:Y:S05]  /*7030*/  BSYNC B1 ;  /* 0x0000000000017941 */ /* 0x000fea0003800000 */
.L_x_99:
        /* <DEDUP_REMOVED lines=12> */
.L_x_102:
[----:B------:R-:W-:Y:S05]  /*7100*/  BSYNC B1 ;  /* 0x0000000000017941 */ /* 0x000fea0003800000 */
.L_x_101:
        /* <DEDUP_REMOVED lines=12> */
.L_x_104:
[----:B------:R-:W-:Y:S05]  /*71d0*/  BSYNC B1 ;  /* 0x0000000000017941 */ /* 0x000fea0003800000 */
.L_x_103:
        /* <DEDUP_REMOVED lines=12> */
.L_x_106:
[----:B------:R-:W-:Y:S05]  /*72a0*/  BSYNC B1 ;  /* 0x0000000000017941 */ /* 0x000fea0003800000 */
.L_x_105:
        /* <DEDUP_REMOVED lines=12> */
.L_x_108:
[----:B------:R-:W-:Y:S05]  /*7370*/  BSYNC B1 ;  /* 0x0000000000017941 */ /* 0x000fea0003800000 */
.L_x_107:
        /* <DEDUP_REMOVED lines=12> */
.L_x_110:
[----:B------:R-:W-:Y:S05]  /*7440*/  BSYNC B1 ;  /* 0x0000000000017941 */ /* 0x000fea0003800000 */
.L_x_109:
        /* <DEDUP_REMOVED lines=12> */
.L_x_112:
[----:B------:R-:W-:Y:S05]  /*7510*/  BSYNC B1 ;  /* 0x0000000000017941 */ /* 0x000fea0003800000 */
.L_x_111:
        /* <DEDUP_REMOVED lines=12> */
.L_x_114:
[----:B------:R-:W-:Y:S05]  /*75e0*/  BSYNC B1 ;  /* 0x0000000000017941 */ /* 0x000fea0003800000 */
.L_x_113:
        /* <DEDUP_REMOVED lines=12> */
.L_x_116:
[----:B------:R-:W-:Y:S05]  /*76b0*/  BSYNC B1 ;  /* 0x0000000000017941 */ /* 0x000fea0003800000 */
.L_x_115:
        /* <DEDUP_REMOVED lines=12> */
.L_x_118:
[----:B------:R-:W-:Y:S05]  /*7780*/  BSYNC B1 ;  /* 0x0000000000017941 */ /* 0x000fea0003800000 */
.L_x_117:
        /* <DEDUP_REMOVED lines=12> */
.L_x_120:
[----:B------:R-:W-:Y:S05]  /*7850*/  BSYNC B1 ;  /* 0x0000000000017941 */ /* 0x000fea0003800000 */
.L_x_119:
        /* <DEDUP_REMOVED lines=12> */
.L_x_122:
[----:B------:R-:W-:Y:S05]  /*7920*/  BSYNC B1 ;  /* 0x0000000000017941 */ /* 0x000fea0003800000 */
.L_x_121:
        /* <DEDUP_REMOVED lines=12> */
.L_x_124:
[----:B------:R-:W-:Y:S05]  /*79f0*/  BSYNC B1 ;  /* 0x0000000000017941 */ /* 0x000fea0003800000 */
.L_x_123:
        /* <DEDUP_REMOVED lines=12> */
.L_x_126:
[----:B------:R-:W-:Y:S05]  /*7ac0*/  BSYNC B1 ;  /* 0x0000000000017941 */ /* 0x000fea0003800000 */
.L_x_125:
        /* <DEDUP_REMOVED lines=12> */
.L_x_128:
[----:B------:R-:W-:Y:S05]  /*7b90*/  BSYNC B1 ;  /* 0x0000000000017941 */ /* 0x000fea0003800000 */
.L_x_127:
        /* <DEDUP_REMOVED lines=12> */
.L_x_130:
[----:B------:R-:W-:Y:S05]  /*7c60*/  BSYNC B1 ;  /* 0x0000000000017941 */ /* 0x000fea0003800000 */
.L_x_129:
        /* <DEDUP_REMOVED lines=12> */
.L_x_132:
[----:B------:R-:W-:Y:S05]  /*7d30*/  BSYNC B1 ;  /* 0x0000000000017941 */ /* 0x000fea0003800000 */
.L_x_131:
        /* <DEDUP_REMOVED lines=12> */
.L_x_134:
[----:B------:R-:W-:Y:S05]  /*7e00*/  BSYNC B1 ;  /* 0x0000000000017941 */ /* 0x000fea0003800000 */
.L_x_133:
        /* <DEDUP_REMOVED lines=12> */
.L_x_136:
[----:B------:R-:W-:Y:S05]  /*7ed0*/  BSYNC B1 ;  /* 0x0000000000017941 */ /* 0x000fea0003800000 */
.L_x_135:
        /* <DEDUP_REMOVED lines=12> */
.L_x_138:
[----:B------:R-:W-:Y:S05]  /*7fa0*/  BSYNC B1 ;  /* 0x0000000000017941 */ /* 0x000fea0003800000 */
.L_x_137:
        /* <DEDUP_REMOVED lines=12> */
.L_x_140:
[----:B------:R-:W-:Y:S05]  /*8070*/  BSYNC B1 ;  /* 0x0000000000017941 */ /* 0x000fea0003800000 */
.L_x_139:
        /* <DEDUP_REMOVED lines=12> */
.L_x_142:
[----:B------:R-:W-:Y:S05]  /*8140*/  BSYNC B1 ;  /* 0x0000000000017941 */ /* 0x000fea0003800000 */
.L_x_141:
        /* <DEDUP_REMOVED lines=12> */
.L_x_144:
[----:B------:R-:W-:Y:S05]  /*8210*/  BSYNC B1 ;  /* 0x0000000000017941 */ /* 0x000fea0003800000 */
.L_x_143:
        /* <DEDUP_REMOVED lines=12> */
.L_x_146:
[----:B------:R-:W-:Y:S05]  /*82e0*/  BSYNC B1 ;  /* 0x0000000000017941 */ /* 0x000fea0003800000 */
.L_x_145:
        /* <DEDUP_REMOVED lines=12> */
.L_x_148:
[----:B------:R-:W-:Y:S05]  /*83b0*/  BSYNC B1 ;  /* 0x0000000000017941 */ /* 0x000fea0003800000 */
.L_x_147:
        /* <DEDUP_REMOVED lines=12> */
.L_x_150:
[----:B------:R-:W-:Y:S05]  /*8480*/  BSYNC B1 ;  /* 0x0000000000017941 */ /* 0x000fea0003800000 */
.L_x_149:
        /* <DEDUP_REMOVED lines=12> */
.L_x_152:
[----:B------:R-:W-:Y:S05]  /*8550*/  BSYNC B1 ;  /* 0x0000000000017941 */ /* 0x000fea0003800000 */
.L_x_151:
        /* <DEDUP_REMOVED lines=12> */
.L_x_154:
[----:B------:R-:W-:Y:S05]  /*8620*/  BSYNC B1 ;  /* 0x0000000000017941 */ /* 0x000fea0003800000 */
.L_x_153:
        /* <DEDUP_REMOVED lines=12> */
.L_x_156:
[----:B------:R-:W-:Y:S05]  /*86f0*/  BSYNC B1 ;  /* 0x0000000000017941 */ /* 0x000fea0003800000 */
.L_x_155:
        /* <DEDUP_REMOVED lines=12> */
.L_x_158:
[----:B------:R-:W-:Y:S05]  /*87c0*/  BSYNC B1 ;  /* 0x0000000000017941 */ /* 0x000fea0003800000 */
.L_x_157:
        /* <DEDUP_REMOVED lines=12> */
.L_x_160:
[----:B------:R-:W-:Y:S05]  /*8890*/  BSYNC B1 ;  /* 0x0000000000017941 */ /* 0x000fea0003800000 */
.L_x_159:
        /* <DEDUP_REMOVED lines=12> */
.L_x_162:
[----:B------:R-:W-:Y:S05]  /*8960*/  BSYNC B1 ;  /* 0x0000000000017941 */ /* 0x000fea0003800000 */
.L_x_161:
        /* <DEDUP_REMOVED lines=12> */
.L_x_164:
[----:B------:R-:W-:Y:S05]  /*8a30*/  BSYNC B1 ;  /* 0x0000000000017941 */ /* 0x000fea0003800000 */
.L_x_163:
        /* <DEDUP_REMOVED lines=12> */
.L_x_166:
[----:B------:R-:W-:Y:S05]  /*8b00*/  BSYNC B1 ;  /* 0x0000000000017941 */ /* 0x000fea0003800000 */
.L_x_165:
        /* <DEDUP_REMOVED lines=12> */
.L_x_168:
[----:B------:R-:W-:Y:S05]  /*8bd0*/  BSYNC B1 ;  /* 0x0000000000017941 */ /* 0x000fea0003800000 */
.L_x_167:
        /* <DEDUP_REMOVED lines=12> */
.L_x_170:
[----:B------:R-:W-:Y:S05]  /*8ca0*/  BSYNC B1 ;  /* 0x0000000000017941 */ /* 0x000fea0003800000 */
.L_x_169:
        /* <DEDUP_REMOVED lines=12> */
.L_x_172:
[----:B------:R-:W-:Y:S05]  /*8d70*/  BSYNC B1 ;  /* 0x0000000000017941 */ /* 0x000fea0003800000 */
.L_x_171:
        /* <DEDUP_REMOVED lines=12> */
.L_x_174:
[----:B------:R-:W-:Y:S05]  /*8e40*/  BSYNC B1 ;  /* 0x0000000000017941 */ /* 0x000fea0003800000 */
.L_x_173:
        /* <DEDUP_REMOVED lines=12> */
.L_x_176:
[----:B------:R-:W-:Y:S05]  /*8f10*/  BSYNC B1 ;  /* 0x0000000000017941 */ /* 0x000fea0003800000 */
.L_x_175:
        /* <DEDUP_REMOVED lines=12> */
.L_x_178:
[----:B------:R-:W-:Y:S05]  /*8fe0*/  BSYNC B1 ;  /* 0x0000000000017941 */ /* 0x000fea0003800000 */
.L_x_177:
        /* <DEDUP_REMOVED lines=12> */
.L_x_180:
[----:B------:R-:W-:Y:S05]  /*90b0*/  BSYNC B1 ;  /* 0x0000000000017941 */ /* 0x000fea0003800000 */
.L_x_179:
        /* <DEDUP_REMOVED lines=12> */
.L_x_182:
[----:B------:R-:W-:Y:S05]  /*9180*/  BSYNC B1 ;  /* 0x0000000000017941 */ /* 0x000fea0003800000 */
.L_x_181:
        /* <DEDUP_REMOVED lines=12> */
.L_x_184:
[----:B------:R-:W-:Y:S05]  /*9250*/  BSYNC B1 ;  /* 0x0000000000017941 */ /* 0x000fea0003800000 */
.L_x_183:
        /* <DEDUP_REMOVED lines=12> */
.L_x_186:
[----:B------:R-:W-:Y:S05]  /*9320*/  BSYNC B1 ;  /* 0x0000000000017941 */ /* 0x000fea0003800000 */
.L_x_185:
        /* <DEDUP_REMOVED lines=12> */
.L_x_188:
[----:B------:R-:W-:Y:S05]  /*93f0*/  BSYNC B1 ;  /* 0x0000000000017941 */ /* 0x000fea0003800000 */
.L_x_187:
[----:B-----5:R-:W-:Y:S01]  /*9400*/  LOP3.LUT R32, R32, 0xff, RZ, 0xc0, !PT ;  /* 0x000000ff20207812 */ /* 0x020fe200078ec0ff */
[----:B------:R-:W-:Y:S01]  /*9410*/  BSSY B1, `(.L_x_189) ;  /* 0x000000b000017945 */ /* 0x000fe20003800000 */
[----:B------:R-:W-:Y:S02]  /*9420*/  ISETP.LT.OR P5, PT, R35, 0x99, !P1 ;  /* 0x000000992300780c */ /* 0x000fe40004fa1670 */
[----:B------:R-:W-:-:S05]  /*9430*/  F2FP.F16.E5M2.UNPACK_B R32, R32 ;  /* 0x00000020ff20723e */ /* 0x000fca00020004ff */
[----:B------:R-:W-:-:S05]  /*9440*/  HADD2.F32 R32, -RZ, R32.H0_H0 ;  /* 0x20000020ff207230 */ /* 0x000fca0000004100 */
[----:B------:R-:W-:-:S04]  /*9450*/  FMUL R32, R32, UR21 ;  /* 0x0000001520207c20 */ /* 0x000fc80008400000 */
[----:B------:R-:W-:Y:S01]  /*9460*/  FFMA R32, R23, UR20, R32 ;  /* 0x0000001417207c23 */ /* 0x000fe20008000020 */
[----:B------:R-:W-:-:S04]  /*9470*/  PRMT R23, RZ, 0x7610, R23 ;  /* 0x00007610ff177816 */ /* 0x000fc80000000017 */
[----:B----4-:R-:W-:-:S05]  /*9480*/  F2FP.SATFINITE.E5M2.F32.PACK_AB_MERGE_C R33, RZ, R32, RZ ;  /* 0x00000020ff21723e */ /* 0x010fca00048060ff */
[----:B------:R4:W-:Y:S01]  /*9490*/  @!P4 STG.E.U8 desc[UR18][R26.64+0x91], R33 ;  /* 0x000091211a00c986 */ /* 0x0009e2000c101112 */
[----:B------:R-:W-:Y:S05]  /*94a0*/  @P5 BRA `(.L_x_190) ;  /* 0x0000000000045947 */ /* 0x000fea0003800000 */
[----:B------:R0:W5:Y:S02]  /*94b0*/  LDG.E.U8 R23, desc[UR18][R28.64+0x98] ;  /* 0x000098121c177981 */ /* 0x000164000c1e1100 */
.L_x_190:
[----:B------:R-:W-:Y:S05]  /*94c0*/  BSYNC B1 ;  /* 0x0000000000017941 */ /* 0x000fea0003800000 */
.L_x_189:
        /* <DEDUP_REMOVED lines=8> */
[----:B------:R-:W-:-:S05]  /*9550*/  F2FP.SATFINITE.E5M2.F32.PACK_AB_MERGE_C R23, RZ, R23, RZ ;  /* 0x00000017ff17723e */ /* 0x000fca00048060ff */
[----:B------:R0:W-:Y:S01]  /*9560*/  @!P5 STG.E.U8 desc[UR18][R24.64+0x98], R23 ;  /* 0x000098171800d986 */ /* 0x0001e2000c101112 */
[----:B------:R-:W-:Y:S05]  /*9570*/  @P4 BRA `(.L_x_192) ;  /* 0x0000000000044947 */ /* 0x000fea0003800000 */
[----:B------:R0:W5:Y:S02]  /*9580*/  LDG.E.U8 R22, desc[UR18][R28.64+0x99] ;  /* 0x000099121c167981 */ /* 0x000164000c1e1100 */
.L_x_192:
[----:B------:R-:W-:Y:S05]  /*9590*/  BSYNC B1 ;  /* 0x0000000000017941 */ /* 0x000fea0003800000 */
.L_x_191:
        /* <DEDUP_REMOVED lines=8> */
[----:B0-----:R-:W-:-:S05]  /*9620*/  F2FP.SATFINITE.E5M2.F32.PACK_AB_MERGE_C R23, RZ, R22, RZ ;  /* 0x00000016ff17723e */ /* 0x001fca00048060ff */
[----:B------:R0:W-:Y:S01]  /*9630*/  @!P4 STG.E.U8 desc[UR18][R24.64+0x99], R23 ;  /* 0x000099171800c986 */ /* 0x0001e2000c101112 */
[----:B------:R-:W-:Y:S05]  /*9640*/  @P5 BRA `(.L_x_194) ;  /* 0x0000000000045947 */ /* 0x000fea0003800000 */
[----:B------:R0:W5:Y:S02]  /*9650*/  LDG.E.U8 R21, desc[UR18][R30.64+0x98] ;  /* 0x000098121e157981 */ /* 0x000164000c1e1100 */
.L_x_194:
[----:B------:R-:W-:Y:S05]  /*9660*/  BSYNC B1 ;  /* 0x0000000000017941 */ /* 0x000fea0003800000 */
.L_x_193:
        /* <DEDUP_REMOVED lines=12> */
.L_x_196:
[----:B------:R-:W-:Y:S05]  /*9730*/  BSYNC B1 ;  /* 0x0000000000017941 */ /* 0x000fea0003800000 */
.L_x_195:
        /* <DEDUP_REMOVED lines=12> */
.L_x_198:
[----:B------:R-:W-:Y:S05]  /*9800*/  BSYNC B1 ;  /* 0x0000000000017941 */ /* 0x000fea0003800000 */
.L_x_197:
        /* <DEDUP_REMOVED lines=12> */
.L_x_200:
[----:B------:R-:W-:Y:S05]  /*98d0*/  BSYNC B1 ;  /* 0x0000000000017941 */ /* 0x000fea0003800000 */
.L_x_199:
        /* <DEDUP_REMOVED lines=12> */
.L_x_202:
[----:B------:R-:W-:Y:S05]  /*99a0*/  BSYNC B1 ;  /* 0x0000000000017941 */ /* 0x000fea0003800000 */
.L_x_201:
        /* <DEDUP_REMOVED lines=12> */
.L_x_204:
[----:B------:R-:W-:Y:S05]  /*9a70*/  BSYNC B1 ;  /* 0x0000000000017941 */ /* 0x000fea0003800000 */
.L_x_203:
        /* <DEDUP_REMOVED lines=12> */
.L_x_206:
[----:B------:R-:W-:Y:S05]  /*9b40*/  BSYNC B1 ;  /* 0x0000000000017941 */ /* 0x000fea0003800000 */
.L_x_205:
        /* <DEDUP_REMOVED lines=12> */
.L_x_208:
[----:B------:R-:W-:Y:S05]  /*9c10*/  BSYNC B1 ;  /* 0x0000000000017941 */ /* 0x000fea0003800000 */
.L_x_207:
        /* <DEDUP_REMOVED lines=12> */
.L_x_210:
[----:B------:R-:W-:Y:S05]  /*9ce0*/  BSYNC B1 ;  /* 0x0000000000017941 */ /* 0x000fea0003800000 */
.L_x_209:
        /* <DEDUP_REMOVED lines=12> */
.L_x_212:
[----:B------:R-:W-:Y:S05]  /*9db0*/  BSYNC B1 ;  /* 0x0000000000017941 */ /* 0x000fea0003800000 */
.L_x_211:
        /* <DEDUP_REMOVED lines=12> */
.L_x_214:
[----:B------:R-:W-:Y:S05]  /*9e80*/  BSYNC B1 ;  /* 0x0000000000017941 */ /* 0x000fea0003800000 */
.L_x_213:
        /* <DEDUP_REMOVED lines=12> */
.L_x_216:
[----:B------:R-:W-:Y:S05]  /*9f50*/  BSYNC B1 ;  /* 0x0000000000017941 */ /* 0x000fea0003800000 */
.L_x_215:
        /* <DEDUP_REMOVED lines=12> */
.L_x_218:
[----:B------:R-:W-:Y:S05]  /*a020*/  BSYNC B1 ;  /* 0x0000000000017941 */ /* 0x000fea0003800000 */
.L_x_217:
        /* <DEDUP_REMOVED lines=12> */
.L_x_220:
[----:B------:R-:W-:Y:S05]  /*a0f0*/  BSYNC B1 ;  /* 0x0000000000017941 */ /* 0x000fea0003800000 */
.L_x_219:
        /* <DEDUP_REMOVED lines=12> */
.L_x_222:
[----:B------:R-:W-:Y:S05]  /*a1c0*/  BSYNC B1 ;  /* 0x0000000000017941 */ /* 0x000fea0003800000 */
.L_x_221:
        /* <DEDUP_REMOVED lines=12> */
.L_x_224:
[----:B------:R-:W-:Y:S05]  /*a290*/  BSYNC B1 ;  /* 0x0000000000017941 */ /* 0x000fea0003800000 */
.L_x_223:
        /* <DEDUP_REMOVED lines=12> */
.L_x_226:
[----:B------:R-:W-:Y:S05]  /*a360*/  BSYNC B1 ;  /* 0x0000000000017941 */ /* 0x000fea0003800000 */
.L_x_225:
        /* <DEDUP_REMOVED lines=12> */
.L_x_228:
[----:B------:R-:W-:Y:S05]  /*a430*/  BSYNC B1 ;  /* 0x0000000000017941 */ /* 0x000fea0003800000 */
.L_x_227:
        /* <DEDUP_REMOVED lines=12> */
.L_x_230:
[----:B------:R-:W-:Y:S05]  /*a500*/  BSYNC B1 ;  /* 0x0000000000017941 */ /* 0x000fea0003800000 */
.L_x_229:
        /* <DEDUP_REMOVED lines=12> */
.L_x_232:
[----:B------:R-:W-:Y:S05]  /*a5d0*/  BSYNC B1 ;  /* 0x0000000000017941 */ /* 0x000fea0003800000 */
.L_x_231:
[----:B-----5:R-:W-:Y:S01]  /*a5e0*/  LOP3.LUT R2, R2, 0xff, RZ, 0xc0, !PT ;  /* 0x000000ff02027812 */ /* 0x020fe200078ec0ff */
[----:B------:R-:W-:Y:S01]  /*a5f0*/  BSSY B1, `(.L_x_233) ;  /* 0x000000b000017945 */ /* 0x000fe20003800000 */
[----:B------:R-:W-:Y:S02]  /*a600*/  ISETP.LT.OR P5, PT, R35, 0xc1, !P2 ;  /* 0x000000c12300780c */ /* 0x000fe400057a1670 */
[----:B------:R-:W-:-:S05]  /*a610*/  F2FP.F16.E5M2.UNPACK_B R2, R2 ;  /* 0x00000002ff02723e */ /* 0x000fca00020004ff */
[----:B------:R-:W-:-:S05]  /*a620*/  HADD2.F32 R2, -RZ, R2.H0_H0 ;  /* 0x20000002ff027230 */ /* 0x000fca0000004100 */
[----:B0-----:R-:W-:-:S04]  /*a630*/  FMUL R3, R2, UR21 ;  /* 0x0000001502037c20 */ /* 0x001fc80008400000 */
[----:B------:R-:W-:Y:S01]  /*a640*/  FFMA R3, R0, UR20, R3 ;  /* 0x0000001400037c23 */ /* 0x000fe20008000003 */
[----:B------:R-:W-:-:S04]  /*a650*/  PRMT R0, RZ, 0x7610, R0 ;  /* 0x00007610ff007816 */ /* 0x000fc80000000000 */
[----:B------:R-:W-:-:S05]  /*a660*/  F2FP.SATFINITE.E5M2.F32.PACK_AB_MERGE_C R3, RZ, R3, RZ ;  /* 0x00000003ff03723e */ /* 0x000fca00048060ff */
[----:B------:R0:W-:Y:S01]  /*a670*/  @!P4 STG.E.U8 desc[UR18][R24.64+0xc1], R3 ;  /* 0x0000c1031800c986 */ /* 0x0001e2000c101112 */
[----:B------:R-:W-:Y:S05]  /*a680*/  @P5 BRA `(.L_x_234) ;  /* 0x0000000000045947 */ /* 0x000fea0003800000 */
[----:B------:R0:W5:Y:S02]  /*a690*/  LDG.E.U8 R0, desc[UR18][R30.64+0xc0] ;  /* 0x0000c0121e007981 */ /* 0x000164000c1e1100 */
.L_x_234:
[----:B------:R-:W-:Y:S05]  /*a6a0*/  BSYNC B1 ;  /* 0x0000000000017941 */ /* 0x000fea0003800000 */
.L_x_233:
[----:B------:R-:W2:Y:S01]  /*a6b0*/  LDL.LU R2, [R1] ;  /* 0x0000000001027983 */ /* 0x000ea20000300800 */
[----:B-----5:R-:W-:Y:S01]  /*a6c0*/  LOP3.LUT R0, R0, 0xff, RZ, 0xc0, !PT ;  /* 0x000000ff00007812 */ /* 0x020fe200078ec0ff */
[----:B------:R-:W-:Y:S01]  /*a6d0*/  BSSY B1, `(.L_x_235) ;  /* 0x000000b000017945 */ /* 0x000fe20003800000 */
[----:B------:R-:W-:Y:S02]  /*a6e0*/  ISETP.LT.OR P4, PT, R35, 0xc2, !P2 ;  /* 0x000000c22300780c */ /* 0x000fe40005781670 */
[----:B------:R-:W-:-:S05]  /*a6f0*/  F2FP.F16.E5M2.UNPACK_B R0, R0 ;  /* 0x00000000ff00723e */ /* 0x000fca00020004ff */
[----:B------:R-:W-:-:S05]  /*a700*/  HADD2.F32 R0, -RZ, R0.H0_H0 ;  /* 0x20000000ff007230 */ /* 0x000fca0000004100 */
[----:B------:R-:W-:-:S04]  /*a710*/  FMUL R0, R0, UR21 ;  /* 0x0000001500007c20 */ /* 0x000fc80008400000 */
[----:B--2---:R-:W-:-:S05]  /*a720*/  FFMA R0, R2, UR20, R0 ;  /* 0x0000001402007c23 */ /* 0x004fca0008000000 */
[----:B0-----:R-:W-:Y:S02]  /*a730*/  F2FP.SATFINITE.E5M2.F32.PACK_AB_MERGE_C R3, RZ, R0, RZ ;  /* 0x00000000ff03723e */ /* 0x001fe400048060ff */
[----:B------:R-:W-:-:S03]  /*a740*/  PRMT R0, RZ, 0x7610, R0 ;  /* 0x00007610ff007816 */ /* 0x000fc60000000000 */
[----:B------:R0:W-:Y:S01]  /*a750*/  @!P5 STG.E.U8 desc[UR18][R26.64+0xc0], R3 ;  /* 0x0000c0031a00d986 */ /* 0x0001e2000c101112 */
[----:B------:R-:W-:Y:S05]  /*a760*/  @P4 BRA `(.L_x_236) ;  /* 0x0000000000044947 */ /* 0x000fea0003800000 */
[----:B------:R2:W5:Y:S02]  /*a770*/  LDG.E.U8 R0, desc[UR18][R30.64+0xc1] ;  /* 0x0000c1121e007981 */ /* 0x000564000c1e1100 */
.L_x_236:
[----:B------:R-:W-:Y:S05]  /*a780*/  BSYNC B1 ;  /* 0x0000000000017941 */ /* 0x000fea0003800000 */
.L_x_235:
[----:B------:R-:W3:Y:S01]  /*a790*/  LDL.LU R2, [R1+0x4] ;  /* 0x0000040001027983 */ /* 0x000ee20000300800 */
[----:B-----5:R-:W-:Y:S01]  /*a7a0*/  LOP3.LUT R0, R0, 0xff, RZ, 0xc0, !PT ;  /* 0x000000ff00007812 */ /* 0x020fe200078ec0ff */
[----:B------:R-:W-:Y:S01]  /*a7b0*/  BSSY B1, `(.L_x_237) ;  /* 0x000000b000017945 */ /* 0x000fe20003800000 */
[----:B------:R-:W-:Y:S02]  /*a7c0*/  ISETP.LT.OR P5, PT, R35, 0xc9, !P1 ;  /* 0x000000c92300780c */ /* 0x000fe40004fa1670 */
[----:B------:R-:W-:-:S05]  /*a7d0*/  F2FP.F16.E5M2.UNPACK_B R0, R0 ;  /* 0x00000000ff00723e */ /* 0x000fca00020004ff */
[----:B------:R-:W-:-:S05]  /*a7e0*/  HADD2.F32 R0, -RZ, R0.H0_H0 ;  /* 0x20000000ff007230 */ /* 0x000fca0000004100 */
[----:B------:R-:W-:-:S04]  /*a7f0*/  FMUL R0, R0, UR21 ;  /* 0x0000001500007c20 */ /* 0x000fc80008400000 */
[----:B---3--:R-:W-:-:S05]  /*a800*/  FFMA R0, R2, UR20, R0 ;  /* 0x0000001402007c23 */ /* 0x008fca0008000000 */
[----:B0-----:R-:W-:Y:S02]  /*a810*/  F2FP.SATFINITE.E5M2.F32.PACK_AB_MERGE_C R3, RZ, R0, RZ ;  /* 0x00000000ff03723e */ /* 0x001fe400048060ff */
[----:B------:R-:W-:-:S03]  /*a820*/  PRMT R0, RZ, 0x7610, R0 ;  /* 0x00007610ff007816 */ /* 0x000fc60000000000 */
[----:B------:R0:W-:Y:S01]  /*a830*/  @!P4 STG.E.U8 desc[UR18][R26.64+0xc1], R3 ;  /* 0x0000c1031a00c986 */ /* 0x0001e2000c101112 */
[----:B------:R-:W-:Y:S05]  /*a840*/  @P5 BRA `(.L_x_238) ;  /* 0x0000000000045947 */ /* 0x000fea0003800000 */
[----:B------:R3:W5:Y:S02]  /*a850*/  LDG.E.U8 R0, desc[UR18][R28.64+0xc8] ;  /* 0x0000c8121c007981 */ /* 0x000764000c1e1100 */
.L_x_238:
[----:B------:R-:W-:Y:S05]  /*a860*/  BSYNC B1 ;  /* 0x0000000000017941 */ /* 0x000fea0003800000 */
.L_x_237:
[----:B------:R-:W2:Y:S01]  /*a870*/  LDL.LU R2, [R1+0x8] ;  /* 0x0000080001027983 */ /* 0x000ea20000300800 */
        /* <DEDUP_REMOVED lines=12> */
.L_x_240:
[----:B------:R-:W-:Y:S05]  /*a940*/  BSYNC B1 ;  /* 0x0000000000017941 */ /* 0x000fea0003800000 */
.L_x_239:
        /* <DEDUP_REMOVED lines=13> */
.L_x_242:
[----:B------:R-:W-:Y:S05]  /*aa20*/  BSYNC B1 ;  /* 0x0000000000017941 */ /* 0x000fea0003800000 */
.L_x_241:
        /* <DEDUP_REMOVED lines=13> */
.L_x_244:
[----:B------:R-:W-:Y:S05]  /*ab00*/  BSYNC B1 ;  /* 0x0000000000017941 */ /* 0x000fea0003800000 */
.L_x_243:
        /* <DEDUP_REMOVED lines=13> */
.L_x_246:
[----:B------:R-:W-:Y:S05]  /*abe0*/  BSYNC B1 ;  /* 0x0000000000017941 */ /* 0x000fea0003800000 */
.L_x_245:
        /* <DEDUP_REMOVED lines=13> */
.L_x_248:
[----:B------:R-:W-:Y:S05]  /*acc0*/  BSYNC B1 ;  /* 0x0000000000017941 */ /* 0x000fea0003800000 */
.L_x_247:
        /* <DEDUP_REMOVED lines=13> */
.L_x_250:
[----:B------:R-:W-:Y:S05]  /*ada0*/  BSYNC B1 ;  /* 0x0000000000017941 */ /* 0x000fea0003800000 */
.L_x_249:
        /* <DEDUP_REMOVED lines=13> */
.L_x_252:
[----:B------:R-:W-:Y:S05]  /*ae80*/  BSYNC B1 ;  /* 0x0000000000017941 */ /* 0x000fea0003800000 */
.L_x_251:
        /* <DEDUP_REMOVED lines=13> */
.L_x_254:
[----:B------:R-:W-:Y:S05]  /*af60*/  BSYNC B1 ;  /* 0x0000000000017941 */ /* 0x000fea0003800000 */
.L_x_253:
        /* <DEDUP_REMOVED lines=13> */
.L_x_256:
[----:B------:R-:W-:Y:S05]  /*b040*/  BSYNC B1 ;  /* 0x0000000000017941 */ /* 0x000fea0003800000 */
.L_x_255:
        /* <DEDUP_REMOVED lines=13> */
.L_x_258:
[----:B------:R-:W-:Y:S05]  /*b120*/  BSYNC B1 ;  /* 0x0000000000017941 */ /* 0x000fea0003800000 */
.L_x_257:
        /* <DEDUP_REMOVED lines=13> */
.L_x_260:
[----:B------:R-:W-:Y:S05]  /*b200*/  BSYNC B1 ;  /* 0x0000000000017941 */ /* 0x000fea0003800000 */
.L_x_259:
        /* <DEDUP_REMOVED lines=13> */
.L_x_262:
[----:B------:R-:W-:Y:S05]  /*b2e0*/  BSYNC B1 ;  /* 0x0000000000017941 */ /* 0x000fea0003800000 */
.L_x_261:
        /* <DEDUP_REMOVED lines=13> */
.L_x_264:
[----:B------:R-:W-:Y:S05]  /*b3c0*/  BSYNC B1 ;  /* 0x0000000000017941 */ /* 0x000fea0003800000 */
.L_x_263:
        /* <DEDUP_REMOVED lines=13> */
.L_x_266:
[----:B------:R-:W-:Y:S05]  /*b4a0*/  BSYNC B1 ;  /* 0x0000000000017941 */ /* 0x000fea0003800000 */
.L_x_265:
        /* <DEDUP_REMOVED lines=13> */
.L_x_268:
[----:B------:R-:W-:Y:S05]  /*b580*/  BSYNC B1 ;  /* 0x0000000000017941 */ /* 0x000fea0003800000 */
.L_x_267:
        /* <DEDUP_REMOVED lines=13> */
.L_x_270:
[----:B------:R-:W-:Y:S05]  /*b660*/  BSYNC B1 ;  /* 0x0000000000017941 */ /* 0x000fea0003800000 */
.L_x_269:
        /* <DEDUP_REMOVED lines=13> */
.L_x_272:
[----:B------:R-:W-:Y:S05]  /*b740*/  BSYNC B1 ;  /* 0x0000000000017941 */ /* 0x000fea0003800000 */
.L_x_271:
        /* <DEDUP_REMOVED lines=13> */
.L_x_274:
[----:B------:R-:W-:Y:S05]  /*b820*/  BSYNC B1 ;  /* 0x0000000000017941 */ /* 0x000fea0003800000 */
.L_x_273:
        /* <DEDUP_REMOVED lines=13> */
.L_x_276:
[----:B------:R-:W-:Y:S05]  /*b900*/  BSYNC B1 ;  /* 0x0000000000017941 */ /* 0x000fea0003800000 */
.L_x_275:
        /* <DEDUP_REMOVED lines=13> */
.L_x_278:
[----:B------:R-:W-:Y:S05]  /*b9e0*/  BSYNC B1 ;  /* 0x0000000000017941 */ /* 0x000fea0003800000 */
.L_x_277:
        /* <DEDUP_REMOVED lines=13> */
.L_x_280:
[----:B------:R-:W-:Y:S05]  /*bac0*/  BSYNC B1 ;  /* 0x0000000000017941 */ /* 0x000fea0003800000 */
.L_x_279:
        /* <DEDUP_REMOVED lines=13> */
.L_x_282:
[----:B------:R-:W-:Y:S05]  /*bba0*/  BSYNC B1 ;  /* 0x0000000000017941 */ /* 0x000fea0003800000 */
.L_x_281:
        /* <DEDUP_REMOVED lines=13> */
.L_x_284:
[----:B------:R-:W-:Y:S05]  /*bc80*/  BSYNC B1 ;  /* 0x0000000000017941 */ /* 0x000fea0003800000 */
.L_x_283:
        /* <DEDUP_REMOVED lines=13> */
.L_x_286:
[----:B------:R-:W-:Y:S05]  /*bd60*/  BSYNC B1 ;  /* 0x0000000000017941 */ /* 0x000fea0003800000 */
.L_x_285:
        /* <DEDUP_REMOVED lines=13> */
.L_x_288:
[----:B------:R-:W-:Y:S05]  /*be40*/  BSYNC B1 ;  /* 0x0000000000017941 */ /* 0x000fea0003800000 */
.L_x_287:
        /* <DEDUP_REMOVED lines=13> */
.L_x_290:
[----:B------:R-:W-:Y:S05]  /*bf20*/  BSYNC B1 ;  /* 0x0000000000017941 */ /* 0x000fea0003800000 */
.L_x_289:
        /* <DEDUP_REMOVED lines=13> */
.L_x_292:
[----:B------:R-:W-:Y:S05]  /*c000*/  BSYNC B1 ;  /* 0x0000000000017941 */ /* 0x000fea0003800000 */
.L_x_291:
[----:B------:R-:W-:Y:S05]  /*c010*/  @P2 BRA `(.L_x_293) ;  /* 0x0000002000a42947 */ /* 0x000fea0003800000 */
[----:B------:R-:W2:Y:S01]  /*c020*/  LDL.LU R2, [R1+0x74] ;  /* 0x0000740001027983 */ /* 0x000ea20000300800 */
[----:B-----5:R-:W-:-:S04]  /*c030*/  LOP3.LUT R0, R0, 0xff, RZ, 0xc0, !PT ;  /* 0x000000ff00007812 */ /* 0x020fc800078ec0ff */
[----:B------:R-:W-:-:S05]  /*c040*/  F2FP.F16.E5M2.UNPACK_B R0, R0 ;  /* 0x00000000ff00723e */ /* 0x000fca00020004ff */
[----:B------:R-:W-:-:S05]  /*c050*/  HADD2.F32 R0, -RZ, R0.H0_H0 ;  /* 0x20000000ff007230 */ /* 0x000fca0000004100 */
[----:B------:R-:W-:-:S04]  /*c060*/  FMUL R0, R0, UR21 ;  /* 0x0000001500007c20 */ /* 0x000fc80008400000 */
[----:B--2---:R-:W-:-:S05]  /*c070*/  FFMA R0, R2, UR20, R0 ;  /* 0x0000001402007c23 */ /* 0x004fca0008000000 */
[----:B0-----:R-:W-:-:S05]  /*c080*/  F2FP.SATFINITE.E5M2.F32.PACK_AB_MERGE_C R3, RZ, R0, RZ ;  /* 0x00000000ff03723e */ /* 0x001fca00048060ff */
[----:B------:R0:W-:Y:S01]  /*c090*/  STG.E.U8 desc[UR18][R26.64+0xf9], R3 ;  /* 0x0000f9031a007986 */ /* 0x0001e2000c101112 */
[----:B------:R-:W-:Y:S05]  /*c0a0*/  BRA `(.L_x_293) ;  /* 0x0000002000807947 */ /* 0x000fea0003800000 */
.L_x_36:
[C---:B------:R-:W-:Y:S01]  /*c0b0*/  ISETP.GE.AND P2, PT, R38.reuse, 0x1, PT ;  /* 0x000000012600780c */ /* 0x040fe20003f46270 */
[----:B------:R-:W2:Y:S01]  /*c0c0*/  LDL.LU R227, [R1+0x14] ;  /* 0x0000140001e37983 */ /* 0x000ea20000300800 */
[----:B------:R-:W-:Y:S01]  /*c0d0*/  ISETP.GE.AND P1, PT, R38, 0x9, PT ;  /* 0x000000092600780c */ /* 0x000fe20003f26270 */
[----:B------:R-:W-:Y:S01]  /*c0e0*/  FMUL R226, R226, UR20 ;  /* 0x00000014e2e27c20 */ /* 0x000fe20008400000 */
[----:B------:R-:W-:Y:S01]  /*c0f0*/  ISETP.LT.OR P4, PT, R35, 0x1, !P2 ;  /* 0x000000012300780c */ /* 0x000fe20005781670 */
[----:B------:R-:W-:Y:S01]  /*c100*/  FMUL R225, R225, UR20 ;  /* 0x00000014e1e17c20 */ /* 0x000fe20008400000 */
[C---:B------:R-:W-:Y:S01]  /*c110*/  ISETP.LT.OR P5, PT, R35.reuse, 0x2, !P2 ;  /* 0x000000022300780c */ /* 0x040fe200057a1670 */
[----:B------:R-:W-:Y:S01]  /*c120*/  FMUL R224, R224, UR20 ;  /* 0x00000014e0e07c20 */ /* 0x000fe20008400000 */
[----:B------:R-:W-:Y:S02]  /*c130*/  ISETP.LT.OR P6, PT, R35, 0x1, !P1 ;  /* 0x000000012300780c */ /* 0x000fe40004fc1670 */
[----:B------:R-:W-:-:S02]  /*c140*/  F2FP.SATFINITE.E5M2.F32.PACK_AB_MERGE_C R29, RZ, R226, RZ ;  /* 0x000000e2ff1d723e */ /* 0x000fc400048060ff */
[----:B------:R-:W-:Y:S01]  /*c150*/  F2FP.SATFINITE.E5M2.F32.PACK_AB_MERGE_C R225, RZ, R225, RZ ;  /* 0x000000e1ffe1723e */ /* 0x000fe200048060ff */
[----:B------:R-:W-:Y:S01]  /*c160*/  FMUL R223, R223, UR20 ;  /* 0x00000014dfdf7c20 */ /* 0x000fe20008400000 */
[----:B------:R-:W-:Y:S01]  /*c170*/  F2FP.SATFINITE.E5M2.F32.PACK_AB_MERGE_C R31, RZ, R224, RZ ;  /* 0x000000e0ff1f723e */ /* 0x000fe200048060ff */
[----:B------:R-:W-:Y:S01]  /*c180*/  FMUL R222, R222, UR20 ;  /* 0x00000014dede7c20 */ /* 0x000fe20008400000 */
[----:B------:R-:W-:Y:S01]  /*c190*/  FMUL R221, R221, UR20 ;  /* 0x00000014dddd7c20 */ /* 0x000fe20008400000 */
[----:B------:R0:W-:Y:S01]  /*c1a0*/  @!P4 STG.E.U8 desc[UR18][R24.64], R29 ;  /* 0x0000001d1800c986 */ /* 0x0001e2000c101112 */
[----:B------:R-:W-:-:S03]  /*c1b0*/  ISETP.LT.OR P4, PT, R35, 0x2, !P1 ;  /* 0x000000022300780c */ /* 0x000fc60004f81670 */
[----:B------:R-:W-:Y:S01]  /*c1c0*/  @!P5 STG.E.U8 desc[UR18][R24.64+0x1], R225 ;  /* 0x000001e11800d986 */ /* 0x000fe2000c101112 */
[----:B------:R-:W-:-:S03]  /*c1d0*/  ISETP.LT.OR P5, PT, R35, 0x9, !P2 ;  /* 0x000000092300780c */ /* 0x000fc600057a1670 */
[----:B------:R1:W-:Y:S01]  /*c1e0*/  @!P6 STG.E.U8 desc[UR18][R26.64], R31 ;  /* 0x0000001f1a00e986 */ /* 0x0003e2000c101112 */
[----:B------:R-:W-:Y:S02]  /*c1f0*/  ISETP.LT.OR P6, PT, R35, 0xa, !P2 ;  /* 0x0000000a2300780c */ /* 0x000fe400057c1670 */
[----:B------:R-:W-:Y:S01]  /*c200*/  F2FP.SATFINITE.E5M2.F32.PACK_AB_MERGE_C R223, RZ, R223, RZ ;  /* 0x000000dfffdf723e */ /* 0x000fe200048060ff */
[----:B------:R-:W-:Y:S01]  /*c210*/  FMUL R219, R219, UR20 ;  /* 0x00000014dbdb7c20 */ /* 0x000fe20008400000 */
[----:B------:R-:W-:Y:S01]  /*c220*/  F2FP.SATFINITE.E5M2.F32.PACK_AB_MERGE_C R33, RZ, R222, RZ ;  /* 0x000000deff21723e */ /* 0x000fe200048060ff */
[----:B------:R-:W-:Y:S01]  /*c230*/  FMUL R220, R220, UR20 ;  /* 0x00000014dcdc7c20 */ /* 0x000fe20008400000 */
[----:B------:R-:W-:Y:S01]  /*c240*/  F2FP.SATFINITE.E5M2.F32.PACK_AB_MERGE_C R221, RZ, R221, RZ ;  /* 0x000000ddffdd723e */ /* 0x000fe200048060ff */
[----:B------:R-:W-:Y:S01]  /*c250*/  @!P4 STG.E.U8 desc[UR18][R26.64+0x1], R223 ;  /* 0x000001df1a00c986 */ /* 0x000fe2000c101112 */
[----:B------:R-:W-:-:S03]  /*c260*/  ISETP.LT.OR P4, PT, R35, 0x9, !P1 ;  /* 0x000000092300780c */ /* 0x000fc60004f81670 */
[----:B------:R3:W-:Y:S01]  /*c270*/  @!P5 STG.E.U8 desc[UR18][R24.64+0x8], R33 ;  /* 0x000008211800d986 */ /* 0x0007e2000c101112 */
[----:B------:R-:W-:-:S03]  /*c280*/  ISETP.LT.OR P5, PT, R35, 0xa, !P1 ;  /* 0x0000000a2300780c */ /* 0x000fc60004fa1670 */
[----:B------:R-:W-:Y:S01]  /*c290*/  @!P6 STG.E.U8 desc[UR18][R24.64+0x9], R221 ;  /* 0x000009dd1800e986 */ /* 0x000fe2000c101112 */
[----:B------:R-:W-:Y:S01]  /*c2a0*/  ISETP.LT.OR P6, PT, R35, 0x11, !P2 ;  /* 0x000000112300780c */ /* 0x000fe200057c1670 */
[----:B------:R-:W-:Y:S01]  /*c2b0*/  FMUL R218, R218, UR20 ;  /* 0x00000014dada7c20 */ /* 0x000fe20008400000 */
[----:B------:R-:W-:Y:S01]  /*c2c0*/  F2FP.SATFINITE.E5M2.F32.PACK_AB_MERGE_C R219, RZ, R219, RZ ;  /* 0x000000dbffdb723e */ /* 0x000fe200048060ff */
[----:B------:R-:W-:Y:S01]  /*c2d0*/  FMUL R217, R217, UR20 ;  /* 0x00000014d9d97c20 */ /* 0x000fe20008400000 */
[----:B0-----:R-:W-:Y:S01]  /*c2e0*/  F2FP.SATFINITE.E5M2.F32.PACK_AB_MERGE_C R29, RZ, R220, RZ ;  /* 0x000000dcff1d723e */ /* 0x001fe200048060ff */
[----:B------:R-:W-:Y:S01]  /*c2f0*/  FMUL R216, R216, UR20 ;  /* 0x00000014d8d87c20 */ /* 0x000fe20008400000 */
[----:B-1----:R-:W-:Y:S01]  /*c300*/  F2FP.SATFINITE.E5M2.F32.PACK_AB_MERGE_C R31, RZ, R218, RZ ;  /* 0x000000daff1f723e */ /* 0x002fe200048060ff */
[----:B------:R-:W-:Y:S01]  /*c310*/  FMUL R215, R215, UR20 ;  /* 0x00000014d7d77c20 */ /* 0x000fe20008400000 */
[----:B------:R-:W-:Y:S01]  /*c320*/  FMUL R213, R213, UR20 ;  /* 0x00000014d5d57c20 */ /* 0x000fe20008400000 */
[----:B------:R-:W-:Y:S01]  /*c330*/  @!P5 STG.E.U8 desc[UR18][R26.64+0x9], R219 ;  /* 0x000009db1a00d986 */ /* 0x000fe2000c101112 */
[----:B------:R-:W-:-:S03]  /*c340*/  ISETP.LT.OR P5, PT, R35, 0x12, !P2 ;  /* 0x000000122300780c */ /* 0x000fc600057a1670 */
[----:B------:R0:W-:Y:S01]  /*c350*/  @!P4 STG.E.U8 desc[UR18][R26.64+0x8], R29 ;  /* 0x0000081d1a00c986 */ /* 0x0001e2000c101112 */
[----:B------:R-:W-:-:S03]  /*c360*/  ISETP.LT.OR P4, PT, R35, 0x11, !P1 ;  /* 0x000000112300780c */ /* 0x000fc60004f81670 */
[----:B------:R1:W-:Y:S01]  /*c370*/  @!P6 STG.E.U8 desc[UR18][R24.64+0x10], R31 ;  /* 0x0000101f1800e986 */ /* 0x0003e2000c101112 */
[C---:B------:R-:W-:Y:S02]  /*c380*/  ISETP.LT.OR P6, PT, R35.reuse, 0x12, !P1 ;  /* 0x000000122300780c */ /* 0x040fe40004fc1670 */
[----:B------:R-:W-:Y:S01]  /*c390*/  F2FP.SATFINITE.E5M2.F32.PACK_AB_MERGE_C R217, RZ, R217, RZ ;  /* 0x000000d9ffd9723e */ /* 0x000fe200048060ff */
[----:B------:R-:W-:Y:S01]  /*c3a0*/  FMUL R214, R214, UR20 ;  /* 0x00000014d6d67c20 */ /* 0x000fe20008400000 */
[----:B---3--:R-:W-:Y:S01]  /*c3b0*/  F2FP.SATFINITE.E5M2.F32.PACK_AB_MERGE_C R33, RZ, R216, RZ ;  /* 0x000000d8ff21723e */ /* 0x008fe200048060ff */
[----:B------:R-:W-:Y:S01]  /*c3c0*/  FMUL R212, R212, UR20 ;  /* 0x00000014d4d47c20 */ /* 0x000fe20008400000 */
[----:B------:R-:W-:Y:S01]  /*c3d0*/  F2FP.SATFINITE.E5M2.F32.PACK_AB_MERGE_C R215, RZ, R215, RZ ;  /* 0x000000d7ffd7723e */ /* 0x000fe200048060ff */
[----:B------:R-:W-:Y:S01]  /*c3e0*/  @!P5 STG.E.U8 desc[UR18][R24.64+0x11], R217 ;  /* 0x000011d91800d986 */ /* 0x000fe2000c101112 */
[----:B------:R-:W-:-:S03]  /*c3f0*/  ISETP.LT.OR P5, PT, R35, 0x1a, !P2 ;  /* 0x0000001a2300780c */ /* 0x000fc600057a1670 */
[----:B------:R3:W-:Y:S01]  /*c400*/  @!P4 STG.E.U8 desc[UR18][R26.64+0x10], R33 ;  /* 0x000010211a00c986 */ /* 0x0007e2000c101112 */
[----:B------:R-:W-:-:S03]  /*c410*/  ISETP.LT.OR P4, PT, R35, 0x19, !P2 ;  /* 0x000000192300780c */ /* 0x000fc60005781670 */
[----:B------:R-:W-:Y:S01]  /*c420*/  @!P6 STG.E.U8 desc[UR18][R26.64+0x11], R215 ;  /* 0x000011d71a00e986 */ /* 0x000fe2000c101112 */
[----:B------:R-:W-:Y:S02]  /*c430*/  ISETP.LT.OR P6, PT, R35, 0x19, !P1 ;  /* 0x000000192300780c */ /* 0x000fe40004fc1670 */
[----:B------:R-:W-:Y:S01]  /*c440*/  F2FP.SATFINITE.E5M2.F32.PACK_AB_MERGE_C R213, RZ, R213, RZ ;  /* 0x000000d5ffd5723e */ /* 0x000fe200048060ff */
[----:B------:R-:W-:Y:S01]  /*c450*/  FMUL R211, R211, UR20 ;  /* 0x00000014d3d37c20 */ /* 0x000fe20008400000 */
[----:B0-----:R-:W-:Y:S01]  /*c460*/  F2FP.SATFINITE.E5M2.F32.PACK_AB_MERGE_C R29, RZ, R214, RZ ;  /* 0x000000d6ff1d723e */ /* 0x001fe200048060ff */
[----:B------:R-:W-:Y:S01]  /*c470*/  FMUL R210, R210, UR20 ;  /* 0x00000014d2d27c20 */ /* 0x000fe20008400000 */
[----:B-1----:R-:W-:Y:S01]  /*c480*/  F2FP.SATFINITE.E5M2.F32.PACK_AB_MERGE_C R31, RZ, R212, RZ ;  /* 0x000000d4ff1f723e */ /* 0x002fe200048060ff */
[----:B------:R-:W-:Y:S01]  /*c490*/  @!P5 STG.E.U8 desc[UR18][R24.64+0x19], R213 ;  /* 0x000019d51800d986 */ /* 0x000fe2000c101112 */
[----:B------:R-:W-:-:S03]  /*c4a0*/  ISETP.LT.OR P5, PT, R35, 0x1a, !P1 ;  /* 0x0000001a2300780c */ /* 0x000fc60004fa1670 */
[----:B------:R0:W-:Y:S01]  /*c4b0*/  @!P4 STG.E.U8 desc[UR18][R24.64+0x18], R29 ;  /* 0x0000181d1800c986 */ /* 0x0001e2000c101112 */
[----:B------:R-:W-:-:S03]  /*c4c0*/  ISETP.LT.OR P4, PT, R35, 0x21, !P2 ;  /* 0x000000212300780c */ /* 0x000fc60005781670 */
[----:B------:R1:W-:Y:S01]  /*c4d0*/  @!P6 STG.E.U8 desc[UR18][R26.64+0x18], R31 ;  /* 0x0000181f1a00e986 */ /* 0x0003e2000c101112 */
[----:B------:R-:W-:Y:S01]  /*c4e0*/  ISETP.LT.OR P6, PT, R35, 0x22, !P2 ;  /* 0x000000222300780c */ /* 0x000fe200057c1670 */
[----:B------:R-:W-:Y:S01]  /*c4f0*/  FMUL R209, R209, UR20 ;  /* 0x00000014d1d17c20 */ /* 0x000fe20008400000 */
        /* <DEDUP_REMOVED lines=49> */
[----:B------:R-:W4:Y:S01]  /*c810*/  LDL.LU R226, [R1+0x10] ;  /* 0x0000100001e27983 */ /* 0x000f220000300800 */
[----:B---3--:R-:W-:Y:S02]  /*c820*/  F2FP.SATFINITE.E5M2.F32.PACK_AB_MERGE_C R33, RZ, R198, RZ ;  /* 0x000000c6ff21723e */ /* 0x008fe400048060ff */
[----:B------:R-:W-:Y:S01]  /*c830*/  F2FP.SATFINITE.E5M2.F32.PACK_AB_MERGE_C R197, RZ, R197, RZ ;  /* 0x000000c5ffc5723e */ /* 0x000fe200048060ff */
[----:B------:R-:W-:Y:S01]  /*c840*/  @!P5 STG.E.U8 desc[UR18][R26.64+0x31], R199 ;  /* 0x000031c71a00d986 */ /* 0x000fe2000c101112 */
[----:B------:R-:W-:-:S03]  /*c850*/  ISETP.LT.OR P5, PT, R35, 0x3a, !P1 ;  /* 0x0000003a2300780c */ /* 0x000fc60004fa1670 */
[----:B------:R-:W3:Y:S01]  /*c860*/  LDL.LU R224, [R1+0xc] ;  /* 0x00000c0001e07983 */ /* 0x000ee20000300800 */
[----:B------:R-:W-:-:S03]  /*c870*/  FMUL R195, R195, UR20 ;  /* 0x00000014c3c37c20 */ /* 0x000fc60008400000 */
[----:B------:R1:W-:Y:S01]  /*c880*/  @!P4 STG.E.U8 desc[UR18][R24.64+0x38], R33 ;  /* 0x000038211800c986 */ /* 0x0003e2000c101112 */
[----:B------:R-:W-:-:S03]  /*c890*/  ISETP.LT.OR P4, PT, R35, 0x39, !P1 ;  /* 0x000000392300780c */ /* 0x000fc60004f81670 */
[----:B------:R-:W2:Y:S01]  /*c8a0*/  LDL.LU R225, [R1+0x8] ;  /* 0x0000080001e17983 */ /* 0x000ea20000300800 */
[----:B------:R-:W-:-:S03]  /*c8b0*/  FMUL R196, R196, UR20 ;  /* 0x00000014c4c47c20 */ /* 0x000fc60008400000 */
[----:B------:R-:W-:Y:S01]  /*c8c0*/  @!P6 STG.E.U8 desc[UR18][R24.64+0x39], R197 ;  /* 0x000039c51800e986 */ /* 0x000fe2000c101112 */
[----:B------:R-:W-:-:S03]  /*c8d0*/  ISETP.LT.OR P6, PT, R35, 0x41, !P2 ;  /* 0x000000412300780c */ /* 0x000fc600057c1670 */
[----:B------:R-:W4:Y:S01]  /*c8e0*/  LDL.LU R222, [R1] ;  /* 0x0000000001de7983 */ /* 0x000f220000300800 */
[----:B------:R-:W-:-:S03]  /*c8f0*/  FMUL R194, R194, UR20 ;  /* 0x00000014c2c27c20 */ /* 0x000fc60008400000 */
[----:B------:R-:W3:Y:S04]  /*c900*/  LDL.LU R223, [R1+0x18] ;  /* 0x0000180001df7983 */ /* 0x000ee80000300800 */
[----:B------:R-:W3:Y:S01]  /*c910*/  LDL.LU R221, [R1+0x4] ;  /* 0x0000040001dd7983 */ /* 0x000ee20000300800 */
[----:B------:R-:W-:Y:S01]  /*c920*/  F2FP.SATFINITE.E5M2.F32.PACK_AB_MERGE_C R195, RZ, R195, RZ ;  /* 0x000000c3ffc3723e */ /* 0x000fe200048060ff */
[----:B------:R-:W-:Y:S01]  /*c930*/  FMUL R193, R193, UR20 ;  /* 0x00000014c1c17c20 */ /* 0x000fe20008400000 */
[----:B0-----:R-:W-:Y:S01]  /*c940*/  F2FP.SATFINITE.E5M2.F32.PACK_AB_MERGE_C R29, RZ, R196, RZ ;  /* 0x000000c4ff1d723e */ /* 0x001fe200048060ff */
[----:B------:R-:W-:Y:S01]  /*c950*/  FMUL R192, R192, UR20 ;  /* 0x00000014c0c07c20 */ /* 0x000fe20008400000 */
[----:B-1----:R-:W-:Y:S01]  /*c960*/  F2FP.SATFINITE.E5M2.F32.PACK_AB_MERGE_C R31, RZ, R194, RZ ;  /* 0x000000c2ff1f723e */ /* 0x002fe200048060ff */
[----:B------:R-:W-:Y:S01]  /*c970*/  @!P5 STG.E.U8 desc[UR18][R26.64+0x39], R195 ;  /* 0x000039c31a00d986 */ /* 0x000fe2000c101112 */
[----:B------:R-:W-:Y:S01]  /*c980*/  ISETP.LT.OR P5, PT, R35, 0x42, !P2 ;  /* 0x000000422300780c */ /* 0x000fe200057a1670 */
[----:B------:R-:W-:Y:S01]  /*c990*/  FMUL R191, R191, UR20 ;  /* 0x00000014bfbf7c20 */ /* 0x000fe20008400000 */
[----:B------:R-:W-:Y:S01]  /*c9a0*/  F2FP.SATFINITE.E5M2.F32.PACK_AB_MERGE_C R193, RZ, R193, RZ ;  /* 0x000000c1ffc1723e */ /* 0x000fe200048060ff */
[----:B------:R0:W-:Y:S01]  /*c9b0*/  @!P4 STG.E.U8 desc[UR18][R26.64+0x38], R29 ;  /* 0x0000381d1a00c986 */ /* 0x0001e2000c101112 */
[----:B------:R-:W-:Y:S01]  /*c9c0*/  ISETP.LT.OR P4, PT, R35, 0x41, !P1 ;  /* 0x000000412300780c */ /* 0x000fe20004f81670 */
[----:B------:R-:W-:Y:S01]  /*c9d0*/  FMUL R189, R189, UR20 ;  /* 0x00000014bdbd7c20 */ /* 0x000fe20008400000 */
[----:B------:R-:W-:Y:S01]  /*c9e0*/  F2FP.SATFINITE.E5M2.F32.PACK_AB_MERGE_C R33, RZ, R192, RZ ;  /* 0x000000c0ff21723e */ /* 0x000fe200048060ff */
[----:B------:R1:W-:Y:S01]  /*c9f0*/  @!P6 STG.E.U8 desc[UR18][R24.64+0x40], R31 ;  /* 0x0000401f1800e986 */ /* 0x0003e2000c101112 */
[C---:B------:R-:W-:Y:S01]  /*ca00*/  ISETP.LT.OR P6, PT, R35.reuse, 0x42, !P1 ;  /* 0x000000422300780c */ /* 0x040fe20004fc1670 */
[----:B------:R-:W-:Y:S01]  /*ca10*/  FMUL R190, R190, UR20 ;  /* 0x00000014bebe7c20 */ /* 0x000fe20008400000 */
[----:B------:R-:W-:Y:S01]  /*ca20*/  F2FP.SATFINITE.E5M2.F32.PACK_AB_MERGE_C R191, RZ, R191, RZ ;  /* 0x000000bfffbf723e */ /* 0x000fe200048060ff */
[----:B------:R-:W-:Y:S01]  /*ca30*/  FMUL R188, R188, UR20 ;  /* 0x00000014bcbc7c20 */ /* 0x000fe20008400000 */
[----:B------:R-:W-:Y:S01]  /*ca40*/  F2FP.SATFINITE.E5M2.F32.PACK_AB_MERGE_C R189, RZ, R189, RZ ;  /* 0x000000bdffbd723e */ /* 0x000fe200048060ff */
[----:B------:R-:W-:Y:S01]  /*ca50*/  @!P5 STG.E.U8 desc[UR18][R24.64+0x41], R193 ;  /* 0x000041c11800d986 */ /* 0x000fe2000c101112 */
[----:B------:R-:W-:Y:S01]  /*ca60*/  ISETP.LT.OR P5, PT, R35, 0x4a, !P2 ;  /* 0x0000004a2300780c */ /* 0x000fe200057a1670 */
[----:B------:R-:W-:Y:S01]  /*ca70*/  FMUL R187, R187, UR20 ;  /* 0x00000014bbbb7c20 */ /* 0x000fe20008400000 */
[----:B0-----:R-:W-:Y:S01]  /*ca80*/  F2FP.SATFINITE.E5M2.F32.PACK_AB_MERGE_C R29, RZ, R190, RZ ;  /* 0x000000beff1d723e */ /* 0x001fe200048060ff */
[----:B------:R0:W-:Y:S01]  /*ca90*/  @!P4 STG.E.U8 desc[UR18][R26.64+0x40], R33 ;  /* 0x000040211a00c986 */ /* 0x0001e2000c101112 */
[C---:B------:R-:W-:Y:S01]  /*caa0*/  ISETP.LT.OR P4, PT, R35.reuse, 0x49, !P2 ;  /* 0x000000492300780c */ /* 0x040fe20005781670 */
[----:B------:R-:W-:Y:S01]  /*cab0*/  FMUL R186, R186, UR20 ;  /* 0x00000014baba7c20 */ /* 0x000fe20008400000 */
[----:B-1----:R-:W-:Y:S01]  /*cac0*/  F2FP.SATFINITE.E5M2.F32.PACK_AB_MERGE_C R31, RZ, R188, RZ ;  /* 0x000000bcff1f723e */ /* 0x002fe200048060ff */
[----:B------:R-:W-:Y:S01]  /*cad0*/  @!P6 STG.E.U8 desc[UR18][R26.64+0x41], R191 ;  /* 0x000041bf1a00e986 */ /* 0x000fe2000c101112 */
[----:B------:R-:W-:Y:S01]  /*cae0*/  ISETP.LT.OR P6, PT, R35, 0x49, !P1 ;  /* 0x000000492300780c */ /* 0x000fe20004fc1670 */
[----:B------:R-:W-:Y:S01]  /*caf0*/  FMUL R185, R185, UR20 ;  /* 0x00000014b9b97c20 */ /* 0x000fe20008400000 */
[----:B------:R-:W-:Y:S01]  /*cb00*/  F2FP.SATFINITE.E5M2.F32.PACK_AB_MERGE_C R187, RZ, R187, RZ ;  /* 0x000000bbffbb723e */ /* 0x000fe200048060ff */
[----:B------:R-:W-:Y:S01]  /*cb10*/  FMUL R183, R183, UR20 ;  /* 0x00000014b7b77c20 */ /* 0x000fe20008400000 */
[----:B------:R-:W-:Y:S01]  /*cb20*/  FMUL R184, R184, UR20 ;  /* 0x00000014b8b87c20 */ /* 0x000fe20008400000 */
[----:B------:R-:W-:Y:S01]  /*cb30*/  @!P5 STG.E.U8 desc[UR18][R24.64+0x49], R189 ;  /* 0x000049bd1800d986 */ /* 0x000fe2000c101112 */
[C---:B------:R-:W-:Y:S01]  /*cb40*/  ISETP.LT.OR P5, PT, R35.reuse, 0x4a, !P1 ;  /* 0x0000004a2300780c */ /* 0x040fe20004fa1670 */
[----:B------:R-:W-:Y:S01]  /*cb50*/  FMUL R182, R182, UR20 ;  /* 0x00000014b6b67c20 */ /* 0x000fe20008400000 */
[----:B0-----:R-:W-:Y:S01]  /*cb60*/  F2FP.SATFINITE.E5M2.F32.PACK_AB_MERGE_C R33, RZ, R186, RZ ;  /* 0x000000baff21723e */ /* 0x001fe200048060ff */
[----:B------:R0:W-:Y:S01]  /*cb70*/  @!P4 STG.E.U8 desc[UR18][R24.64+0x48], R29 ;  /* 0x0000481d1800c986 */ /* 0x0001e2000c101112 */
[----:B------:R-:W-:Y:S01]  /*cb80*/  ISETP.LT.OR P4, PT, R35, 0x51, !P2 ;  /* 0x000000512300780c */ /* 0x000fe20005781670 */
[----:B------:R-:W-:Y:S01]  /*cb90*/  FMUL R181, R181, UR20 ;  /* 0x00000014b5b57c20 */ /* 0x000fe20008400000 */
[----:B------:R-:W-:Y:S01]  /*cba0*/  F2FP.SATFINITE.E5M2.F32.PACK_AB_MERGE_C R185, RZ, R185, RZ ;  /* 0x000000b9ffb9723e */ /* 0x000fe200048060ff */
[----:B------:R1:W-:Y:S01]  /*cbb0*/  @!P6 STG.E.U8 desc[UR18][R26.64+0x48], R31 ;  /* 0x0000481f1a00e986 */ /* 0x0003e2000c101112 */
[----:B------:R-:W-:Y:S01]  /*cbc0*/  ISETP.LT.OR P6, PT, R35, 0x52, !P2 ;  /* 0x000000522300780c */ /* 0x000fe200057c1670 */
        /* <DEDUP_REMOVED lines=17> */
[----:B------:R-:W-:Y:S01]  /*cce0*/  F2FP.SATFINITE.E5M2.F32.PACK_AB_MERGE_C R177, RZ, R177, RZ ;  /* 0x000000b1ffb1723e */ /* 0x000fe200048060ff */
        /* <DEDUP_REMOVED lines=13> */
[----:B------:R-:W-:Y:S01]  /*cdc0*/  FMUL R170, R170, UR20 ;  /* 0x00000014aaaa7c20 */ /* 0x000fe20008400000 */
        /* <DEDUP_REMOVED lines=19> */
[C---:B------:R-:W-:Y:S01]  /*cf00*/  ISETP.LT.OR P4, PT, R35.reuse, 0x69, !P2 ;  /* 0x000000692300780c */ /* 0x040fe20005781670 */
        /* <DEDUP_REMOVED lines=69> */
[----:B------:R-:W-:Y:S01]  /*d360*/  ISETP.LT.OR P4, PT, R35, 0x81, !P1 ;  /* 0x000000812300780c */ /* 0x000fe20004f81670 */
[----:B------:R-:W-:Y:S01]  /*d370*/  FMUL R13, R13, UR20 ;  /* 0x000000140d0d7c20 */ /* 0x000fe20008400000 */
[----:B-1----:R-:W-:Y:S01]  /*d380*/  F2FP.SATFINITE.E5M2.F32.PACK_AB_MERGE_C R31, RZ, R158, RZ ;  /* 0x0000009eff1f723e */ /* 0x002fe200048060ff */
[----:B------:R-:W-:Y:S01]  /*d390*/  @!P6 STG.E.U8 desc[UR18][R24.64+0x81], R161 ;  /* 0x000081a11800e986 */ /* 0x000fe2000c101112 */
        /* <DEDUP_REMOVED lines=35> */
[----:B-----5:R-:W-:Y:S01]  /*d5d0*/  FMUL R0, R0, UR20 ;  /* 0x0000001400007c20 */ /* 0x020fe20008400000 */
[----:B0-----:R-:W-:Y:S01]  /*d5e0*/  F2FP.SATFINITE.E5M2.F32.PACK_AB_MERGE_C R33, RZ, R22, RZ ;  /* 0x00000016ff21723e */ /* 0x001fe200048060ff */
[----:B------:R0:W-:Y:S01]  /*d5f0*/  @!P4 STG.E.U8 desc[UR18][R24.64+0x90], R29 ;  /* 0x0000901d1800c986 */ /* 0x0001e2000c101112 */
[C---:B------:R-:W-:Y:S01]  /*d600*/  ISETP.LT.OR P4, PT, R35.reuse, 0x99, !P2 ;  /* 0x000000992300780c */ /* 0x040fe20005781670 */
[----:B------:R-:W-:Y:S01]  /*d610*/  FMUL R2, R2, UR20 ;  /* 0x0000001402027c20 */ /* 0x000fe20008400000 */
[----:B------:R-:W-:Y:S01]  /*d620*/  F2FP.SATFINITE.E5M2.F32.PACK_AB_MERGE_C R5, RZ, R5, RZ ;  /* 0x00000005ff05723e */ /* 0x000fe200048060ff */
[----:B------:R-:W-:Y:S01]  /*d630*/  @!P6 STG.E.U8 desc[UR18][R26.64+0x90], R31 ;  /* 0x0000901f1a00e986 */ /* 0x000fe2000c101112 */
[----:B------:R-:W-:-:S05]  /*d640*/  ISETP.LT.OR P6, PT, R35, 0x9a, !P2 ;  /* 0x0000009a2300780c */ /* 0x000fca00057c1670 */
[----:B------:R1:W-:Y:S01]  /*d650*/  @!P5 STG.E.U8 desc[UR18][R26.64+0x91], R23 ;  /* 0x000091171a00d986 */ /* 0x0003e2000c101112 */
[C---:B------:R-:W-:Y:S02]  /*d660*/  ISETP.LT.OR P5, PT, R35.reuse, 0x9a, !P1 ;  /* 0x0000009a2300780c */ /* 0x040fe40004fa1670 */
[----:B0-----:R-:W-:Y:S01]  /*d670*/  F2FP.SATFINITE.E5M2.F32.PACK_AB_MERGE_C R29, RZ, R20, RZ ;  /* 0x00000014ff1d723e */ /* 0x001fe200048060ff */
[----:B------:R-:W-:Y:S01]  /*d680*/  @!P4 STG.E.U8 desc[UR18][R24.64+0x98], R33 ;  /* 0x000098211800c986 */ /* 0x000fe2000c101112 */
[----:B------:R-:W-:-:S03]  /*d690*/  ISETP.LT.OR P4, PT, R35, 0x99, !P1 ;  /* 0x000000992300780c */ /* 0x000fc60004f81670 */
[----:B------:R0:W-:Y:S01]  /*d6a0*/  @!P6 STG.E.U8 desc[UR18][R24.64+0x99], R21 ;  /* 0x000099151800e986 */ /* 0x0001e2000c101112 */
[----:B------:R-:W-:Y:S02]  /*d6b0*/  ISETP.LT.OR P6, PT, R35, 0xa1, !P2 ;  /* 0x000000a12300780c */ /* 0x000fe400057c1670 */
[----:B-1----:R-:W-:-:S03]  /*d6c0*/  F2FP.SATFINITE.E5M2.F32.PACK_AB_MERGE_C R23, RZ, R18, RZ ;  /* 0x00000012ff17723e */ /* 0x002fc600048060ff */
[----:B------:R1:W-:Y:S01]  /*d6d0*/  @!P5 STG.E.U8 desc[UR18][R26.64+0x99], R19 ;  /* 0x000099131a00d986 */ /* 0x0003e2000c101112 */
[----:B------:R-:W-:-:S03]  /*d6e0*/  ISETP.LT.OR P5, PT, R35, 0xa2, !P2 ;  /* 0x000000a22300780c */ /* 0x000fc600057a1670 */
[----:B------:R-:W-:Y:S01]  /*d6f0*/  @!P4 STG.E.U8 desc[UR18][R26.64+0x98], R29 ;  /* 0x0000981d1a00c986 */ /* 0x000fe2000c101112 */
[C---:B------:R-:W-:Y:S02]  /*d700*/  ISETP.LT.OR P4, PT, R35.reuse, 0xa1, !P1 ;  /* 0x000000a12300780c */ /* 0x040fe40004f81670 */
[----:B0-----:R-:W-:Y:S01]  /*d710*/  F2FP.SATFINITE.E5M2.F32.PACK_AB_MERGE_C R21, RZ, R16, RZ ;  /* 0x00000010ff15723e */ /* 0x001fe200048060ff */
[----:B------:R-:W-:Y:S01]  /*d720*/  @!P6 STG.E.U8 desc[UR18][R24.64+0xa0], R23 ;  /* 0x0000a0171800e986 */ /* 0x000fe2000c101112 */
[----:B------:R-:W-:Y:S02]  /*d730*/  ISETP.LT.OR P6, PT, R35, 0xa2, !P1 ;  /* 0x000000a22300780c */ /* 0x000fe40004fc1670 */
[----:B-1----:R-:W-:-:S03]  /*d740*/  F2FP.SATFINITE.E5M2.F32.PACK_AB_MERGE_C R19, RZ, R14, RZ ;  /* 0x0000000eff13723e */ /* 0x002fc600048060ff */
[----:B------:R0:W-:Y:S01]  /*d750*/  @!P5 STG.E.U8 desc[UR18][R24.64+0xa1], R17 ;  /* 0x0000a1111800d986 */ /* 0x0001e2000c101112 */
[----:B------:R-:W-:-:S03]  /*d760*/  ISETP.LT.OR P5, PT, R35, 0xaa, !P2 ;  /* 0x000000aa2300780c */ /* 0x000fc600057a1670 */
[----:B------:R-:W-:Y:S01]  /*d770*/  @!P4 STG.E.U8 desc[UR18][R26.64+0xa0], R21 ;  /* 0x0000a0151a00c986 */ /* 0x000fe2000c101112 */
[----:B------:R-:W-:-:S03]  /*d780*/  ISETP.LT.OR P4, PT, R35, 0xa9, !P2 ;  /* 0x000000a92300780c */ /* 0x000fc60005781670 */
[----:B------:R1:W-:Y:S01]  /*d790*/  @!P6 STG.E.U8 desc[UR18][R26.64+0xa1], R15 ;  /* 0x0000a10f1a00e986 */ /* 0x0003e2000c101112 */
[----:B------:R-:W-:Y:S02]  /*d7a0*/  ISETP.LT.OR P6, PT, R35, 0xa9, !P1 ;  /* 0x000000a92300780c */ /* 0x000fe40004fc1670 */
[----:B0-----:R-:W-:-:S03]  /*d7b0*/  F2FP.SATFINITE.E5M2.F32.PACK_AB_MERGE_C R17, RZ, R12, RZ ;  /* 0x0000000cff11723e */ /* 0x001fc600048060ff */
[----:B------:R0:W-:Y:S01]  /*d7c0*/  @!P5 STG.E.U8 desc[UR18][R24.64+0xa9], R13 ;  /* 0x0000a90d1800d986 */ /* 0x0001e2000c101112 */
[----:B------:R-:W-:-:S03]  /*d7d0*/  ISETP.LT.OR P5, PT, R35, 0xaa, !P1 ;  /* 0x000000aa2300780c */ /* 0x000fc60004fa1670 */
[----:B------:R-:W-:Y:S01]  /*d7e0*/  @!P4 STG.E.U8 desc[UR18][R24.64+0xa8], R19 ;  /* 0x0000a8131800c986 */ /* 0x000fe2000c101112 */
[C---:B------:R-:W-:Y:S02]  /*d7f0*/  ISETP.LT.OR P4, PT, R35.reuse, 0xb1, !P2 ;  /* 0x000000b12300780c */ /* 0x040fe40005781670 */
[----:B-1----:R-:W-:Y:S01]  /*d800*/  F2FP.SATFINITE.E5M2.F32.PACK_AB_MERGE_C R15, RZ, R10, RZ ;  /* 0x0000000aff0f723e */ /* 0x002fe200048060ff */
[----:B------:R-:W-:Y:S01]  /*d810*/  @!P6 STG.E.U8 desc[UR18][R26.64+0xa8], R17 ;  /* 0x0000a8111a00e986 */ /* 0x000fe2000c101112 */
[----:B------:R-:W-:Y:S02]  /*d820*/  ISETP.LT.OR P6, PT, R35, 0xb2, !P2 ;  /* 0x000000b22300780c */ /* 0x000fe400057c1670 */
[----:B0-----:R-:W-:-:S03]  /*d830*/  F2FP.SATFINITE.E5M2.F32.PACK_AB_MERGE_C R13, RZ, R8, RZ ;  /* 0x00000008ff0d723e */ /* 0x001fc600048060ff */
        /* <DEDUP_REMOVED lines=9> */
[----:B------:R4:W-:Y:S01]  /*d8d0*/  @!P4 STG.E.U8 desc[UR18][R26.64+0xb0], R13 ;  /* 0x0000b00d1a00c986 */ /* 0x0009e2000c101112 */
[C---:B------:R-:W-:Y:S02]  /*d8e0*/  ISETP.LT.OR P4, PT, R35.reuse, 0xb9, !P1 ;  /* 0x000000b92300780c */ /* 0x040fe40004f81670 */
[----:B-1----:R-:W-:Y:S01]  /*d8f0*/  F2FP.SATFINITE.E5M2.F32.PACK_AB_MERGE_C R9, RZ, R4, RZ ;  /* 0x00000004ff09723e */ /* 0x002fe200048060ff */
[----:B------:R1:W-:Y:S01]  /*d900*/  @!P6 STG.E.U8 desc[UR18][R24.64+0xb8], R11 ;  /* 0x0000b80b1800e986 */ /* 0x0003e2000c101112 */
[----:B------:R-:W-:Y:S02]  /*d910*/  ISETP.LT.OR P6, PT, R35, 0xba, !P1 ;  /* 0x000000ba2300780c */ /* 0x000fe40004fc1670 */
[----:B0-----:R-:W-:Y:S01]  /*d920*/  F2FP.SATFINITE.E5M2.F32.PACK_AB_MERGE_C R7, RZ, R2, RZ ;  /* 0x00000002ff07723e */ /* 0x001fe200048060ff */
[----:B--2---:R-:W-:Y:S02]  /*d930*/  FMUL R2, R225, UR20 ;  /* 0x00000014e1027c20 */ /* 0x004fe40008400000 */
[----:B------:R0:W-:Y:S01]  /*d940*/  @!P5 STG.E.U8 desc[UR18][R24.64+0xb9], R5 ;  /* 0x0000b9051800d986 */ /* 0x0001e2000c101112 */
[----:B------:R-:W-:-:S02]  /*d950*/  ISETP.LT.OR P5, PT, R35, 0xc2, !P2 ;  /* 0x000000c22300780c */ /* 0x000fc400057a1670 */
[----:B----4-:R-:W-:Y:S01]  /*d960*/  F2FP.SATFINITE.E5M2.F32.PACK_AB_MERGE_C R13, RZ, R3, RZ ;  /* 0x00000003ff0d723e */ /* 0x010fe200048060ff */
[----:B------:R-:W-:Y:S01]  /*d970*/  FMUL R3, R222, UR20 ;  /* 0x00000014de037c20 */ /* 0x000fe20008400000 */
[----:B------:R2:W-:Y:S01]  /*d980*/  @!P4 STG.E.U8 desc[UR18][R26.64+0xb8], R9 ;  /* 0x0000b8091a00c986 */ /* 0x0005e2000c101112 */
[----:B-1----:R-:W-:Y:S01]  /*d990*/  F2FP.SATFINITE.E5M2.F32.PACK_AB_MERGE_C R11, RZ, R0, RZ ;  /* 0x00000000ff0b723e */ /* 0x002fe200048060ff */
[----:B---3--:R-:W-:Y:S01]  /*d9a0*/  FMUL R0, R221, UR20 ;  /* 0x00000014dd007c20 */ /* 0x008fe20008400000 */
[----:B------:R-:W-:Y:S01]  /*d9b0*/  ISETP.LT.OR P4, PT, R35, 0xc1, !P2 ;  /* 0x000000c12300780c */ /* 0x000fe20005781670 */
[----:B------:R-:W3:Y:S04]  /*d9c0*/  LDL.LU R222, [R1+0x1c] ;  /* 0x00001c0001de7983 */ /* 0x000ee80000300800 */
[----:B------:R-:W4:Y:S01]  /*d9d0*/  LDL.LU R220, [R1+0x20] ;  /* 0x0000200001dc7983 */ /* 0x000f220000300800 */
[----:B0-----:R-:W-:-:S03]  /*d9e0*/  F2FP.SATFINITE.E5M2.F32.PACK_AB_MERGE_C R5, RZ, R3, RZ ;  /* 0x00000003ff05723e */ /* 0x001fc600048060ff */
[----:B------:R-:W4:Y:S01]  /*d9f0*/  LDL.LU R225, [R1+0x24] ;  /* 0x0000240001e17983 */ /* 0x000f220000300800 */
[----:B------:R-:W-:Y:S01]  /*da00*/  FMUL R3, R224, UR20 ;  /* 0x00000014e0037c20 */ /* 0x000fe20008400000 */
[----:B--2---:R-:W-:Y:S01]  /*da10*/  F2FP.SATFINITE.E5M2.F32.PACK_AB_MERGE_C R9, RZ, R0, RZ ;  /* 0x00000000ff09723e */ /* 0x004fe200048060ff */
[----:B------:R-:W-:Y:S01]  /*da20*/  FMUL R0, R226, UR20 ;  /* 0x00000014e2007c20 */ /* 0x000fe20008400000 */
[----:B------:R0:W-:Y:S01]  /*da30*/  @!P6 STG.E.U8 desc[UR18][R26.64+0xb9], R13 ;  /* 0x0000b90d1a00e986 */ /* 0x0001e2000c101112 */
[----:B------:R-:W-:-:S03]  /*da40*/  ISETP.LT.OR P6, PT, R35, 0xc1, !P1 ;  /* 0x000000c12300780c */ /* 0x000fc60004fc1670 */
[----:B------:R-:W2:Y:S04]  /*da50*/  LDL.LU R224, [R1+0x28] ;  /* 0x0000280001e07983 */ /* 0x000ea80000300800 */
[----:B------:R-:W2:Y:S01]  /*da60*/  LDL.LU R226, [R1+0x2c] ;  /* 0x00002c0001e27983 */ /* 0x000ea20000300800 */
[----:B0-----:R-:W-:Y:S01]  /*da70*/  F2FP.SATFINITE.E5M2.F32.PACK_AB_MERGE_C R13, RZ, R2, RZ ;  /* 0x00000002ff0d723e */ /* 0x001fe200048060ff */
[----:B------:R-:W-:Y:S02]  /*da80*/  FMUL R2, R227, UR20 ;  /* 0x00000014e3027c20 */ /* 0x000fe40008400000 */
[----:B------:R-:W2:Y:S04]  /*da90*/  LDL.LU R227, [R1+0x30] ;  /* 0x0000300001e37983 */ /* 0x000ea80000300800 */
[----:B------:R-:W-:Y:S01]  /*daa0*/  @!P5 STG.E.U8 desc[UR18][R24.64+0xc1], R11 ;  /* 0x0000c10b1800d986 */ /* 0x000fe2000c101112 */
[----:B------:R-:W-:-:S03]  /*dab0*/  ISETP.LT.OR P5, PT, R35, 0xc2, !P1 ;  /* 0x000000c22300780c */ /* 0x000fc60004fa1670 */
[----:B------:R0:W-:Y:S01]  /*dac0*/  @!P4 STG.E.U8 desc[UR18][R24.64+0xc0], R7 ;  /* 0x0000c0071800c986 */ /* 0x0001e2000c101112 */
[----:B------:R-:W-:-:S03]  /*dad0*/  ISETP.LT.OR P4, PT, R35, 0xc9, !P2 ;  /* 0x000000c92300780c */ /* 0x000fc60005781670 */
[----:B------:R1:W-:Y:S01]  /*dae0*/  @!P6 STG.E.U8 desc[UR18][R26.64+0xc0], R5 ;  /* 0x0000c0051a00e986 */ /* 0x0003e2000c101112 */
[----:B------:R-:W-:-:S03]  /*daf0*/  ISETP.LT.OR P6, PT, R35, 0xca, !P2 ;  /* 0x000000ca2300780c */ /* 0x000fc600057c1670 */
[----:B------:R-:W2:Y:S04]  /*db00*/  LDL.LU R221, [R1+0x34] ;  /* 0x0000340001dd7983 */ /* 0x000ea80000300800 */
[----:B------:R1:W-:Y:S01]  /*db10*/  @!P5 STG.E.U8 desc[UR18][R26.64+0xc1], R9 ;  /* 0x0000c1091a00d986 */ /* 0x0003e2000c101112 */
[----:B0-----:R-:W-:Y:S01]  /*db20*/  F2FP.SATFINITE.E5M2.F32.PACK_AB_MERGE_C R7, RZ, R3, RZ ;  /* 0x00000003ff07723e */ /* 0x001fe200048060ff */
[----:B------:R-:W-:Y:S02]  /*db30*/  FMUL R3, R223, UR20 ;  /* 0x00000014df037c20 */ /* 0x000fe40008400000 */
[----:B------:R-:W-:Y:S01]  /*db40*/  @!P4 STG.E.U8 desc[UR18][R24.64+0xc8], R13 ;  /* 0x0000c80d1800c986 */ /* 0x000fe2000c101112 */
[----:B------:R-:W-:-:S03]  /*db50*/  ISETP.LT.OR P4, PT, R35, 0xc9, !P1 ;  /* 0x000000c92300780c */ /* 0x000fc60004f81670 */
[----:B------:R-:W2:Y:S01]  /*db60*/  LDL.LU R223, [R1+0x38] ;  /* 0x0000380001df7983 */ /* 0x000ea20000300800 */
[----:B-1----:R-:W-:Y:S02]  /*db70*/  F2FP.SATFINITE.E5M2.F32.PACK_AB_MERGE_C R5, RZ, R0, RZ ;  /* 0x00000000ff05723e */ /* 0x002fe400048060ff */
[----:B------:R-:W-:Y:S02]  /*db80*/  F2FP.SATFINITE.E5M2.F32.PACK_AB_MERGE_C R11, RZ, R2, RZ ;  /* 0x00000002ff0b723e */ /* 0x000fe400048060ff */
[----:B------:R-:W-:Y:S01]  /*db90*/  F2FP.SATFINITE.E5M2.F32.PACK_AB_MERGE_C R9, RZ, R3, RZ ;  /* 0x00000003ff09723e */ /* 0x000fe200048060ff */
[----:B------:R0:W-:Y:S04]  /*dba0*/  @!P6 STG.E.U8 desc[UR18][R24.64+0xc9], R7 ;  /* 0x0000c9071800e986 */ /* 0x0001e8000c101112 */
[----:B------:R1:W-:Y:S01]  /*dbb0*/  @!P4 STG.E.U8 desc[UR18][R26.64+0xc8], R5 ;  /* 0x0000c8051a00c986 */ /* 0x0003e2000c101112 */
[----:B---3--:R-:W-:-:S03]  /*dbc0*/  FMUL R0, R222, UR20 ;  /* 0x00000014de007c20 */ /* 0x008fc60008400000 */
[----:B------:R-:W3:Y:S01]  /*dbd0*/  LDL.LU R222, [R1+0x3c] ;  /* 0x00003c0001de7983 */ /* 0x000ee20000300800 */
[----:B----4-:R-:W-:Y:S01]  /*dbe0*/  FMUL R2, R220, UR20 ;  /* 0x00000014dc027c20 */ /* 0x010fe20008400000 */
[----:B0-----:R-:W-:Y:S01]  /*dbf0*/  F2FP.SATFINITE.E5M2.F32.PACK_AB_MERGE_C R7, RZ, R0, RZ ;  /* 0x00000000ff07723e */ /* 0x001fe200048060ff */
[----:B------:R-:W-:Y:S02]  /*dc00*/  FMUL R3, R225, UR20 ;  /* 0x00000014e1037c20 */ /* 0x000fe40008400000 */
[----:B------:R-:W4:Y:S01]  /*dc10*/  LDL.LU R225, [R1+0x40] ;  /* 0x0000400001e17983 */ /* 0x000f220000300800 */
[----:B------:R-:W-:Y:S02]  /*dc20*/  F2FP.SATFINITE.E5M2.F32.PACK_AB_MERGE_C R13, RZ, R2, RZ ;  /* 0x00000002ff0d723e */ /* 0x000fe400048060ff */
[----:B-1----:R-:W-:Y:S01]  /*dc30*/  F2FP.SATFINITE.E5M2.F32.PACK_AB_MERGE_C R5, RZ, R3, RZ ;  /* 0x00000003ff05723e */ /* 0x002fe200048060ff */
[----:B--2---:R-:W-:Y:S02]  /*dc40*/  FMUL R0, R224, UR20 ;  /* 0x00000014e0007c20 */ /* 0x004fe40008400000 */
[----:B------:R-:W2:Y:S01]  /*dc50*/  LDL.LU R224, [R1+0x44] ;  /* 0x0000440001e07983 */ /* 0x000ea20000300800 */
[----:B------:R-:W-:-:S03]  /*dc60*/  FMUL R2, R226, UR20 ;  /* 0x00000014e2027c20 */ /* 0x000fc60008400000 */
[----:B------:R-:W2:Y:S01]  /*dc70*/  LDL.LU R226, [R1+0x48] ;  /* 0x0000480001e27983 */ /* 0x000ea20000300800 */
[----:B------:R-:W-:-:S03]  /*dc80*/  FMUL R3, R227, UR20 ;  /* 0x00000014e3037c20 */ /* 0x000fc60008400000 */
[----:B------:R-:W2:Y:S01]  /*dc90*/  LDL.LU R227, [R1+0x4c] ;  /* 0x00004c0001e37983 */ /* 0x000ea20000300800 */
[C---:B------:R-:W-:Y:S02]  /*dca0*/  ISETP.LT.OR P5, PT, R35.reuse, 0xca, !P1 ;  /* 0x000000ca2300780c */ /* 0x040fe40004fa1670 */
[C---:B------:R-:W-:Y:S01]  /*dcb0*/  ISETP.LT.OR P6, PT, R35.reuse, 0xd1, !P2 ;  /* 0x000000d12300780c */ /* 0x040fe200057c1670 */
[----:B------:R-:W2:Y:S01]  /*dcc0*/  LDL.LU R219, [R1+0x50] ;  /* 0x0000500001db7983 */ /* 0x000ea20000300800 */
[----:B------:R-:W-:-:S03]  /*dcd0*/  ISETP.LT.OR P4, PT, R35, 0xd1, !P1 ;  /* 0x000000d12300780c */ /* 0x000fc60004f81670 */
[----:B------:R-:W2:Y:S04]  /*dce0*/  LDL.LU R218, [R1+0x54] ;  /* 0x0000540001da7983 */ /* 0x000ea80000300800 */
[----:B------:R-:W2:Y:S04]  /*dcf0*/  LDL.LU R220, [R1+0x58] ;  /* 0x0000580001dc7983 */ /* 0x000ea80000300800 */
[----:B------:R0:W-:Y:S01]  /*dd00*/  @!P5 STG.E.U8 desc[UR18][R26.64+0xc9], R11 ;  /* 0x0000c90b1a00d986 */ /* 0x0001e2000c101112 */
[----:B------:R-:W-:-:S03]  /*dd10*/  ISETP.LT.OR P5, PT, R35, 0xd2, !P2 ;  /* 0x000000d22300780c */ /* 0x000fc600057a1670 */
[----:B------:R1:W-:Y:S01]  /*dd20*/  @!P6 STG.E.U8 desc[UR18][R24.64+0xd0], R9 ;  /* 0x0000d0091800e986 */ /* 0x0003e2000c101112 */
[----:B------:R-:W-:Y:S02]  /*dd30*/  ISETP.LT.OR P6, PT, R35, 0xd2, !P1 ;  /* 0x000000d22300780c */ /* 0x000fe40004fc1670 */
[----:B0-----:R-:W-:-:S07]  /*dd40*/  F2FP.SATFINITE.E5M2.F32.PACK_AB_MERGE_C R11, RZ, R2, RZ ;  /* 0x00000002ff0b723e */ /* 0x001fce00048060ff */
[----:B------:R0:W-:Y:S01]  /*dd50*/  @!P5 STG.E.U8 desc[UR18][R24.64+0xd1], R7 ;  /* 0x0000d1071800d986 */ /* 0x0001e2000c101112 */
[C---:B------:R-:W-:Y:S02]  /*dd60*/  ISETP.LT.OR P5, PT, R35.reuse, 0xda, !P2 ;  /* 0x000000da2300780c */ /* 0x040fe400057a1670 */
[----:B-1----:R-:W-:Y:S01]  /*dd70*/  F2FP.SATFINITE.E5M2.F32.PACK_AB_MERGE_C R9, RZ, R0, RZ ;  /* 0x00000000ff09723e */ /* 0x002fe200048060ff */
[----:B------:R-:W-:Y:S01]  /*dd80*/  @!P4 STG.E.U8 desc[UR18][R26.64+0xd0], R13 ;  /* 0x0000d00d1a00c986 */ /* 0x000fe2000c101112 */
[----:B------:R-:W-:Y:S01]  /*dd90*/  ISETP.LT.OR P4, PT, R35, 0xd9, !P2 ;  /* 0x000000d92300780c */ /* 0x000fe20005781670 */
[----:B------:R-:W-:Y:S01]  /*dda0*/  FMUL R0, R221, UR20 ;  /* 0x00000014dd007c20 */ /* 0x000fe20008400000 */
[----:B------:R-:W-:Y:S01]  /*ddb0*/  FMUL R2, R223, UR20 ;  /* 0x00000014df027c20 */ /* 0x000fe20008400000 */
[----:B------:R1:W-:Y:S01]  /*ddc0*/  @!P6 STG.E.U8 desc[UR18][R26.64+0xd1], R5 ;  /* 0x0000d1051a00e986 */ /* 0x0003e2000c101112 */
[----:B------:R-:W-:-:S03]  /*ddd0*/  ISETP.LT.OR P6, PT, R35, 0xd9, !P1 ;  /* 0x000000d92300780c */ /* 0x000fc60004fc1670 */
[----:B------:R-:W2:Y:S04]  /*dde0*/  LDL.LU R221, [R1+0x5c] ;  /* 0x00005c0001dd7983 */ /* 0x000ea80000300800 */
[----:B------:R-:W2:Y:S01]  /*ddf0*/  LDL.LU R223, [R1+0x60] ;  /* 0x0000600001df7983 */ /* 0x000ea20000300800 */
[----:B0-----:R-:W-:Y:S02]  /*de00*/  F2FP.SATFINITE.E5M2.F32.PACK_AB_MERGE_C R7, RZ, R3, RZ ;  /* 0x00000003ff07723e */ /* 0x001fe400048060ff */
[----:B-1----:R-:W-:Y:S01]  /*de10*/  F2FP.SATFINITE.E5M2.F32.PACK_AB_MERGE_C R5, RZ, R0, RZ ;  /* 0x00000000ff05723e */ /* 0x002fe200048060ff */
[----:B------:R0:W-:Y:S01]  /*de20*/  @!P4 STG.E.U8 desc[UR18][R24.64+0xd8], R9 ;  /* 0x0000d8091800c986 */ /* 0x0001e2000c101112 */
[----:B------:R-:W-:-:S03]  /*de30*/  F2FP.SATFINITE.E5M2.F32.PACK_AB_MERGE_C R13, RZ, R2, RZ ;  /* 0x00000002ff0d723e */ /* 0x000fc600048060ff */
[----:B------:R-:W-:Y:S04]  /*de40*/  @!P5 STG.E.U8 desc[UR18][R24.64+0xd9], R11 ;  /* 0x0000d90b1800d986 */ /* 0x000fe8000c101112 */
[----:B------:R1:W-:Y:S01]  /*de50*/  @!P6 STG.E.U8 desc[UR18][R26.64+0xd8], R7 ;  /* 0x0000d8071a00e986 */ /* 0x0003e2000c101112 */
[----:B---3--:R-:W-:-:S03]  /*de60*/  FMUL R3, R222, UR20 ;  /* 0x00000014de037c20 */ /* 0x008fc60008400000 */
[----:B------:R-:W3:Y:S01]  /*de70*/  LDL.LU R222, [R1+0x64] ;  /* 0x0000640001de7983 */ /* 0x000ee20000300800 */
[----:B----4-:R-:W-:Y:S01]  /*de80*/  FMUL R0, R225, UR20 ;  /* 0x00000014e1007c20 */ /* 0x010fe20008400000 */
[----:B0-----:R-:W-:Y:S02]  /*de90*/  F2FP.SATFINITE.E5M2.F32.PACK_AB_MERGE_C R9, RZ, R3, RZ ;  /* 0x00000003ff09723e */ /* 0x001fe400048060ff */
[----:B------:R-:W4:Y:S02]  /*dea0*/  LDL.LU R225, [R1+0x68] ;  /* 0x0000680001e17983 */ /* 0x000f240000300800 */
        /* <DEDUP_REMOVED lines=8> */
[C---:B------:R-:W-:Y:S02]  /*df30*/  ISETP.LT.OR P4, PT, R35.reuse, 0xe1, !P2 ;  /* 0x000000e12300780c */ /* 0x040fe40005781670 */
[----:B------:R-:W-:-:S09]  /*df40*/  ISETP.LT.OR P6, PT, R35, 0xe2, !P2 ;  /* 0x000000e22300780c */ /* 0x000fd200057c1670 */
[----:B------:R0:W-:Y:S01]  /*df50*/  @!P5 STG.E.U8 desc[UR18][R26.64+0xd9], R5 ;  /* 0x0000d9051a00d986 */ /* 0x0001e2000c101112 */
[----:B------:R-:W-:-:S03]  /*df60*/  ISETP.LT.OR P5, PT, R35, 0xe2, !P1 ;  /* 0x000000e22300780c */ /* 0x000fc60004fa1670 */
[----:B------:R-:W-:Y:S01]  /*df70*/  @!P4 STG.E.U8 desc[UR18][R24.64+0xe0], R13 ;  /* 0x0000e00d1800c986 */ /* 0x000fe2000c101112 */
[----:B------:R-:W-:-:S03]  /*df80*/  ISETP.LT.OR P4, PT, R35, 0xe1, !P1 ;  /* 0x000000e12300780c */ /* 0x000fc60004f81670 */
[----:B------:R1:W-:Y:S01]  /*df90*/  @!P6 STG.E.U8 desc[UR18][R24.64+0xe1], R9 ;  /* 0x0000e1091800e986 */ /* 0x0003e2000c101112 */
[----:B------:R-:W-:Y:S02]  /*dfa0*/  ISETP.LT.OR P6, PT, R35, 0xe9, !P2 ;  /* 0x000000e92300780c */ /* 0x000fe400057c1670 */
[----:B------:R-:W-:Y:S02]  /*dfb0*/  F2FP.SATFINITE.E5M2.F32.PACK_AB_MERGE_C R11, RZ, R2, RZ ;  /* 0x00000002ff0b723e */ /* 0x000fe400048060ff */
[----:B0-----:R-:W-:-:S03]  /*dfc0*/  F2FP.SATFINITE.E5M2.F32.PACK_AB_MERGE_C R5, RZ, R3, RZ ;  /* 0x00000003ff05723e */ /* 0x001fc600048060ff */
[----:B------:R-:W-:Y:S01]  /*dfd0*/  @!P5 STG.E.U8 desc[UR18][R26.64+0xe1], R11 ;  /* 0x0000e10b1a00d986 */ /* 0x000fe2000c101112 */
[----:B------:R-:W-:-:S03]  /*dfe0*/  ISETP.LT.OR P5, PT, R35, 0xea, !P2 ;  /* 0x000000ea2300780c */ /* 0x000fc600057a1670 */
[----:B------:R0:W-:Y:S01]  /*dff0*/  @!P4 STG.E.U8 desc[UR18][R26.64+0xe0], R7 ;  /* 0x0000e0071a00c986 */ /* 0x0001e2000c101112 */
[----:B------:R-:W-:-:S03]  /*e000*/  ISETP.LT.OR P4, PT, R35, 0xe9, !P1 ;  /* 0x000000e92300780c */ /* 0x000fc60004f81670 */
[----:B------:R0:W-:Y:S01]  /*e010*/  @!P6 STG.E.U8 desc[UR18][R24.64+0xe8], R5 ;  /* 0x0000e8051800e986 */ /* 0x0001e2000c101112 */
[----:B------:R-:W-:Y:S01]  /*e020*/  ISETP.LT.OR P6, PT, R35, 0xea, !P1 ;  /* 0x000000ea2300780c */ /* 0x000fe20004fc1670 */
[----:B------:R-:W-:Y:S01]  /*e030*/  FMUL R2, R219, UR20 ;  /* 0x00000014db027c20 */ /* 0x000fe20008400000 */
[----:B------:R-:W-:Y:S01]  /*e040*/  FMUL R3, R218, UR20 ;  /* 0x00000014da037c20 */ /* 0x000fe20008400000 */
[----:B-1----:R-:W-:-:S03]  /*e050*/  F2FP.SATFINITE.E5M2.F32.PACK_AB_MERGE_C R9, RZ, R0, RZ ;  /* 0x00000000ff09723e */ /* 0x002fc600048060ff */
[----:B------:R-:W-:Y:S02]  /*e060*/  F2FP.SATFINITE.E5M2.F32.PACK_AB_MERGE_C R13, RZ, R2, RZ ;  /* 0x00000002ff0d723e */ /* 0x000fe400048060ff */
[----:B0-----:R-:W-:Y:S01]  /*e070*/  F2FP.SATFINITE.E5M2.F32.PACK_AB_MERGE_C R7, RZ, R3, RZ ;  /* 0x00000003ff07723e */ /* 0x001fe200048060ff */
[----:B------:R0:W-:Y:S01]  /*e080*/  @!P5 STG.E.U8 desc[UR18][R24.64+0xe9], R9 ;  /* 0x0000e9091800d986 */ /* 0x0001e2000c101112 */
[----:B------:R-:W-:-:S03]  /*e090*/  ISETP.LT.OR P5, PT, R35, 0xf2, !P2 ;  /* 0x000000f22300780c */ /* 0x000fc600057a1670 */
[----:B------:R-:W-:Y:S01]  /*e0a0*/  @!P4 STG.E.U8 desc[UR18][R26.64+0xe8], R13 ;  /* 0x0000e80d1a00c986 */ /* 0x000fe2000c101112 */
[----:B------:R-:W-:-:S03]  /*e0b0*/  ISETP.LT.OR P4, PT, R35, 0xf1, !P2 ;  /* 0x000000f12300780c */ /* 0x000fc60005781670 */
[----:B------:R1:W-:Y:S01]  /*e0c0*/  @!P6 STG.E.U8 desc[UR18][R26.64+0xe9], R7 ;  /* 0x0000e9071a00e986 */ /* 0x0003e2000c101112 */
[----:B------:R-:W-:Y:S01]  /*e0d0*/  ISETP.LT.OR P6, PT, R35, 0xf1, !P1 ;  /* 0x000000f12300780c */ /* 0x000fe20004fc1670 */
[----:B------:R-:W-:Y:S01]  /*e0e0*/  FMUL R0, R220, UR20 ;  /* 0x00000014dc007c20 */ /* 0x000fe20008400000 */
[----:B------:R-:W-:Y:S01]  /*e0f0*/  FMUL R2, R221, UR20 ;  /* 0x00000014dd027c20 */ /* 0x000fe20008400000 */
[----:B------:R-:W-:-:S03]  /*e100*/  FMUL R3, R223, UR20 ;  /* 0x00000014df037c20 */ /* 0x000fc60008400000 */
[----:B------:R-:W-:Y:S02]  /*e110*/  F2FP.SATFINITE.E5M2.F32.PACK_AB_MERGE_C R5, RZ, R0, RZ ;  /* 0x00000000ff05723e */ /* 0x000fe400048060ff */
[----:B------:R-:W-:Y:S02]  /*e120*/  F2FP.SATFINITE.E5M2.F32.PACK_AB_MERGE_C R11, RZ, R2, RZ ;  /* 0x00000002ff0b723e */ /* 0x000fe400048060ff */
[----:B0-----:R-:W-:Y:S01]  /*e130*/  F2FP.SATFINITE.E5M2.F32.PACK_AB_MERGE_C R9, RZ, R3, RZ ;  /* 0x00000003ff09723e */ /* 0x001fe200048060ff */
[----:B------:R-:W-:Y:S01]  /*e140*/  @!P4 STG.E.U8 desc[UR18][R24.64+0xf0], R5 ;  /* 0x0000f0051800c986 */ /* 0x000fe2000c101112 */
[----:B------:R-:W-:-:S03]  /*e150*/  ISETP.LT.OR P4, PT, R35, 0xf2, !P1 ;  /* 0x000000f22300780c */ /* 0x000fc60004f81670 */
[----:B------:R0:W-:Y:S01]  /*e160*/  @!P5 STG.E.U8 desc[UR18][R24.64+0xf1], R11 ;  /* 0x0000f10b1800d986 */ /* 0x0001e2000c101112 */
[C---:B------:R-:W-:Y:S02]  /*e170*/  ISETP.LT.OR P5, PT, R35.reuse, 0xf9, !P2 ;  /* 0x000000f92300780c */ /* 0x040fe400057a1670 */
[C---:B------:R-:W-:Y:S01]  /*e180*/  ISETP.LT.OR P2, PT, R35.reuse, 0xfa, !P2 ;  /* 0x000000fa2300780c */ /* 0x040fe20005741670 */
[----:B------:R0:W-:Y:S01]  /*e190*/  @!P6 STG.E.U8 desc[UR18][R26.64+0xf0], R9 ;  /* 0x0000f0091a00e986 */ /* 0x0001e2000c101112 */
[C---:B------:R-:W-:Y:S02]  /*e1a0*/  ISETP.LT.OR P6, PT, R35.reuse, 0xf9, !P1 ;  /* 0x000000f92300780c */ /* 0x040fe40004fc1670 */
[----:B------:R-:W-:Y:S01]  /*e1b0*/  ISETP.LT.OR P1, PT, R35, 0xfa, !P1 ;  /* 0x000000fa2300780c */ /* 0x000fe20004f21670 */
[----:B---3--:R-:W-:Y:S01]  /*e1c0*/  FMUL R0, R222, UR20 ;  /* 0x00000014de007c20 */ /* 0x008fe20008400000 */
[----:B----4-:R-:W-:-:S04]  /*e1d0*/  FMUL R2, R225, UR20 ;  /* 0x00000014e1027c20 */ /* 0x010fc80008400000 */
[----:B-1----:R-:W-:Y:S01]  /*e1e0*/  F2FP.SATFINITE.E5M2.F32.PACK_AB_MERGE_C R7, RZ, R0, RZ ;  /* 0x00000000ff07723e */ /* 0x002fe200048060ff */
[----:B--2---:R-:W-:Y:S01]  /*e1f0*/  FMUL R3, R224, UR20 ;  /* 0x00000014e0037c20 */ /* 0x004fe20008400000 */
[----:B------:R-:W-:Y:S01]  /*e200*/  FMUL R4, R226, UR20 ;  /* 0x00000014e2047c20 */ /* 0x000fe20008400000 */
[----:B0-----:R-:W-:-:S03]  /*e210*/  F2FP.SATFINITE.E5M2.F32.PACK_AB_MERGE_C R11, RZ, R2, RZ ;  /* 0x00000002ff0b723e */ /* 0x001fc600048060ff */
[----:B------:R-:W-:Y:S01]  /*e220*/  F2FP.SATFINITE.E5M2.F32.PACK_AB_MERGE_C R3, RZ, R3, RZ ;  /* 0x00000003ff03723e */ /* 0x000fe200048060ff */
[----:B------:R-:W-:Y:S01]  /*e230*/  FMUL R5, R227, UR20 ;  /* 0x00000014e3057c20 */ /* 0x000fe20008400000 */
[----:B------:R-:W-:Y:S01]  /*e240*/  F2FP.SATFINITE.E5M2.F32.PACK_AB_MERGE_C R9, RZ, R4, RZ ;  /* 0x00000004ff09723e */ /* 0x000fe200048060ff */
[----:B------:R0:W-:Y:S03]  /*e250*/  @!P4 STG.E.U8 desc[UR18][R26.64+0xf1], R7 ;  /* 0x0000f1071a00c986 */ /* 0x0001e6000c101112 */
[----:B------:R-:W-:Y:S01]  /*e260*/  F2FP.SATFINITE.E5M2.F32.PACK_AB_MERGE_C R5, RZ, R5, RZ ;  /* 0x00000005ff05723e */ /* 0x000fe200048060ff */
[----:B------:R0:W-:Y:S04]  /*e270*/  @!P5 STG.E.U8 desc[UR18][R24.64+0xf8], R11 ;  /* 0x0000f80b1800d986 */ /* 0x0001e8000c101112 */
[----:B------:R0:W-:Y:S04]  /*e280*/  @!P2 STG.E.U8 desc[UR18][R24.64+0xf9], R3 ;  /* 0x0000f9031800a986 */ /* 0x0001e8000c101112 */
[----:B------:R0:W-:Y:S04]  /*e290*/  @!P6 STG.E.U8 desc[UR18][R26.64+0xf8], R9 ;  /* 0x0000f8091a00e986 */ /* 0x0001e8000c101112 */
[----:B------:R0:W-:Y:S02]  /*e2a0*/  @!P1 STG.E.U8 desc[UR18][R26.64+0xf9], R5 ;  /* 0x0000f9051a009986 */ /* 0x0001e4000c101112 */
.L_x_293:
[----:B------:R-:W-:Y:S05]  /*e2b0*/  BSYNC B0 ;  /* 0x0000000000007941 */ /* 0x000fea0003800000 */
.L_x_35:
[----:B0-----:R-:W2:Y:S04]  /*e2c0*/  LDL.LU R3, [R1+0x7c] ;  /* 0x00007c0001037983 */ /* 0x001ea80000300800 */
[----:B-----5:R-:W2:Y:S01]  /*e2d0*/  LDL.LU R2, [R1+0x80] ;  /* 0x0000800001027983 */ /* 0x020ea20000300800 */
[----:B------:R-:W-:Y:S01]  /*e2e0*/  ULDC UR6, c[0x0][0xc] ;  /* 0x0000030000067ab9 */ /* 0x000fe20000000800 */
[----:B------:R-:W-:Y:S01]  /*e2f0*/  ULDC UR7, c[0x0][0x10] ;  /* 0x0000040000077ab9 */ /* 0x000fe20000000800 */
[----:B------:R-:W2:Y:S01]  /*e300*/  LDC R5, c[0x0][0x14] ;  /* 0x00000500ff057b82 */ /* 0x000ea20000000800 */
[----:B------:R-:W-:Y:S01]  /*e310*/  UIMAD.WIDE.U32 UR6, UR6, UR7, URZ ;  /* 0x00000007060672a5 */ /* 0x000fe2000f8e003f */
[----:B------:R-:W-:Y:S01]  /*e320*/  PRMT R0, RZ, 0x7610, R0 ;  /* 0x00007610ff007816 */ /* 0x000fe20000000000 */
[----:B------:R-:W-:-:S04]  /*e330*/  UMOV UR23, 0xffffffff ;  /* 0xffffffff00177882 */ /* 0x000fc80000000000 */
[----:B--2---:R-:W-:-:S04]  /*e340*/  IMAD.WIDE.U32 R2, R5, UR6, R2 ;  /* 0x0000000605027c25 */ /* 0x004fc8000f8e0002 */
[----:B------:R-:W-:Y:S01]  /*e350*/  IMAD R5, R5, UR7, RZ ;  /* 0x0000000705057c24 */ /* 0x000fe2000f8e02ff */
[----:B------:R-:W-:Y:S01]  /*e360*/  ULDC.64 UR6, c[0x0][0x650] ;  /* 0x0001940000067ab9 */ /* 0x000fe20000000a00 */
[----:B------:R-:W-:Y:S01]  /*e370*/  IMAD.MOV.U32 R19, RZ, RZ, R2 ;  /* 0x000000ffff137224 */ /* 0x000fe200078e0002 */
[----:B------:R-:W-:Y:S01]  /*e380*/  ISETP.GE.U32.AND P1, PT, R2, UR6, PT ;  /* 0x0000000602007c0c */ /* 0x000fe2000bf26070 */
[----:B------:R-:W-:Y:S02]  /*e390*/  IMAD.IADD R22, R3, 0x1, R5 ;  /* 0x0000000103167824 */ /* 0x000fe400078e0205 */
[----:B------:R-:W-:-:S03]  /*e3a0*/  IMAD.MOV.U32 R2, RZ, RZ, -0x1 ;  /* 0xffffffffff027424 */ /* 0x000fc600078e00ff */
[----:B------:R0:W-:Y:S01]  /*e3b0*/  STL [R1+0x7c], R22 ;  /* 0x00007c1601007387 */ /* 0x0001e20000100800 */
[----:B------:R-:W-:-:S03]  /*e3c0*/  ISETP.GE.U32.AND.EX P1, PT, R22, UR7, PT, P1 ;  /* 0x0000000716007c0c */ /* 0x000fc6000bf26110 */
[----:B------:R0:W-:Y:S04]  /*e3d0*/  STL [R1+0x80], R19 ;  /* 0x0000801301007387 */ /* 0x0001e80000100800 */
[----:B------:R0:W-:Y:S06]  /*e3e0*/  STL [R1+0x84], R2 ;  /* 0x0000840201007387 */ /* 0x0001ec0000100800 */
[----:B------:R-:W-:Y:S05]  /*e3f0*/  @P1 BRA `(.L_x_294) ;  /* 0x00000004006c1947 */ /* 0x000fea0003800000 */
[----:B------:R-:W2:Y:S01]  /*e400*/  S2R R14, SR_CTAID.X ;  /* 0x00000000000e7919 */ /* 0x000ea20000002500 */
[----:B------:R-:W5:Y:S01]  /*e410*/  LDC.64 R8, c[0x0][0x628] ;  /* 0x00018a00ff087b82 */ /* 0x000f620000000a00 */
[----:B------:R-:W-:Y:S01]  /*e420*/  ULDC UR6, c[0x0][0x150] ;  /* 0x0000540000067ab9 */ /* 0x000fe20000000800 */
[----:B------:R-:W-:Y:S01]  /*e430*/  IMAD.MOV.U32 R6, RZ, RZ, R19 ;  /* 0x000000ffff067224 */ /* 0x000fe200078e0013 */
[----:B------:R-:W0:Y:S01]  /*e440*/  S2R R16, SR_CTAID.Y ;  /* 0x0000000000107919 */ /* 0x000e220000002600 */
[----:B------:R-:W-:-:S04]  /*e450*/  IMAD.MOV.U32 R7, RZ, RZ, R22 ;  /* 0x000000ffff077224 */ /* 0x000fc800078e0016 */
[----:B------:R-:W0:Y:S08]  /*e460*/  LDC R17, c[0x0][0x144] ;  /* 0x00005100ff117b82 */ /* 0x000e300000000800 */
[----:B------:R-:W0:Y:S08]  /*e470*/  LDC R10, c[0x0][0x630] ;  /* 0x00018c00ff0a7b82 */ /* 0x000e300000000800 */
[----:B------:R-:W0:Y:S01]  /*e480*/  LDC.64 R12, c[0x0][0x620] ;  /* 0x00018800ff0c7b82 */ /* 0x000e220000000a00 */
[----:B-----5:R-:W-:-:S04]  /*e490*/  ISETP.NE.U32.AND P1, PT, R8, RZ, PT ;  /* 0x000000ff0800720c */ /* 0x020fc80003f25070 */
[----:B------:R-:W-:Y:S02]  /*e4a0*/  ISETP.NE.AND.EX P1, PT, R9, RZ, PT, P1 ;  /* 0x000000ff0900720c */ /* 0x000fe40003f25310 */
[----:B--2---:R-:W-:-:S05]  /*e4b0*/  I2FP.F32.U32 R0, R14 ;  /* 0x0000000e00007245 */ /* 0x004fca0000201000 */
[----:B------:R-:W-:-:S04]  /*e4c0*/  FMUL R0, R0, UR6 ;  /* 0x0000000600007c20 */ /* 0x000fc80008400000 */
[----:B------:R2:W0:Y:S02]  /*e4d0*/  F2I.U32.TRUNC.NTZ R15, R0 ;  /* 0x00000000000f7305 */ /* 0x000424000020f000 */
[----:B------:R-:W-:Y:S05]  /*e4e0*/  @!P1 BRA `(.L_x_295) ;  /* 0x0000000000289947 */ /* 0x000fea0003800000 */
[----:B--2---:R-:W2:Y:S02]  /*e4f0*/  LDC R0, c[0x0][0x634] ;  /* 0x00018d00ff007b82 */ /* 0x004ea40000000800 */
[----:B--2---:R-:W-:-:S05]  /*e500*/  IADD3 R7, P1, R19, R0, RZ ;  /* 0x0000000013077210 */ /* 0x004fca0007f3e0ff */
[----:B------:R-:W-:-:S04]  /*e510*/  IMAD.X R11, RZ, RZ, R22, P1 ;  /* 0x000000ffff0b7224 */ /* 0x000fc800008e0616 */
[----:B0-----:R-:W-:-:S04]  /*e520*/  IMAD.WIDE.U32 R2, R11, R8, RZ ;  /* 0x000000080b027225 */ /* 0x001fc800078e00ff */
[----:B------:R-:W-:-:S04]  /*e530*/  IMAD.WIDE.U32 R4, P1, R7, R9, R2 ;  /* 0x0000000907047225 */ /* 0x000fc80007820002 */
[----:B------:R-:W-:-:S04]  /*e540*/  IMAD.WIDE.U32 R2, R7, R8, RZ ;  /* 0x0000000807027225 */ /* 0x000fc800078e00ff */
[----:B------:R-:W-:Y:S01]  /*e550*/  IMAD.X R7, RZ, RZ, RZ, P1 ;  /* 0x000000ffff077224 */ /* 0x000fe200008e06ff */
[----:B------:R-:W-:Y:S01]  /*e560*/  IADD3 RZ, P1, R3, R4, RZ ;  /* 0x0000000403ff7210 */ /* 0x000fe20007f3e0ff */
[----:B------:R-:W-:-:S04]  /*e570*/  IMAD.MOV.U32 R6, RZ, RZ, R5 ;  /* 0x000000ffff067224 */ /* 0x000fc800078e0005 */
[----:B------:R-:W-:-:S08]  /*e580*/  IMAD.WIDE.U32.X R6, R11, R9, R6, P1 ;  /* 0x000000090b067225 */ /* 0x000fd000008e0406 */
.L_x_295:
[-CC-:B01----:R-:W-:Y:S01]  /*e590*/  SHF.R.U64 R24, R6, R10.reuse, R7.reuse ;  /* 0x0000000a06187219 */ /* 0x183fe20000001207 */
[----:B------:R-:W0:Y:S01]  /*e5a0*/  LDC.64 R20, c[0x0][0x640] ;  /* 0x00019000ff147b82 */ /* 0x000e220000000a00 */
[----:B--2---:R-:W-:Y:S01]  /*e5b0*/  SHF.R.U32.HI R0, RZ, R10, R7 ;  /* 0x0000000aff007219 */ /* 0x004fe20000011607 */
[----:B------:R-:W-:Y:S01]  /*e5c0*/  IMAD.MOV.U32 R2, RZ, RZ, R19 ;  /* 0x000000ffff027224 */ /* 0x000fe200078e0013 */
[----:B------:R-:W-:Y:S01]  /*e5d0*/  IADD3 R5, P1, RZ, -R24, RZ ;  /* 0x80000018ff057210 */ /* 0x000fe20007f3e0ff */
[----:B------:R-:W-:Y:S01]  /*e5e0*/  IMAD.MOV R15, RZ, RZ, -R15 ;  /* 0x000000ffff0f7224 */ /* 0x000fe200078e0a0f */
[----:B------:R-:W-:Y:S01]  /*e5f0*/  ULDC UR6, c[0x0][0x154] ;  /* 0x0000550000067ab9 */ /* 0x000fe20000000800 */
[----:B------:R-:W-:Y:S02]  /*e600*/  IMAD.MOV.U32 R7, RZ, RZ, 0x1 ;  /* 0x00000001ff077424 */ /* 0x000fe400078e00ff */
[----:B------:R-:W1:Y:S01]  /*e610*/  LDC R4, c[0x0][0x618] ;  /* 0x00018600ff047b82 */ /* 0x000e620000000800 */
[----:B------:R-:W-:-:S02]  /*e620*/  IMAD.X R3, RZ, RZ, ~R0, P1 ;  /* 0x000000ffff037224 */ /* 0x000fc400008e0e00 */
[----:B------:R-:W-:Y:S02]  /*e630*/  IMAD R15, R17, R15, R14 ;  /* 0x0000000f110f7224 */ /* 0x000fe400078e020e */
[-C--:B------:R-:W-:Y:S02]  /*e640*/  IMAD R0, R3, R12.reuse, RZ ;  /* 0x0000000c03007224 */ /* 0x080fe400078e02ff */
[----:B------:R-:W-:Y:S01]  /*e650*/  IMAD.MOV.U32 R3, RZ, RZ, R22 ;  /* 0x000000ffff037224 */ /* 0x000fe200078e0016 */
[----:B------:R-:W2:Y:S01]  /*e660*/  LDC R6, c[0x0][0x608] ;  /* 0x00018200ff067b82 */ /* 0x000ea20000000800 */
[----:B------:R-:W-:-:S04]  /*e670*/  IMAD.WIDE.U32 R2, R5, R12, R2 ;  /* 0x0000000c05027225 */ /* 0x000fc800078e0002 */
[----:B------:R-:W-:-:S03]  /*e680*/  IMAD R5, R5, R13, R0 ;  /* 0x0000000d05057224 */ /* 0x000fc600078e0200 */
[----:B------:R-:W5:Y:S01]  /*e690*/  LDC R18, c[0x0][0x658] ;  /* 0x00019600ff127b82 */ /* 0x000f620000000800 */
[----:B------:R-:W-:Y:S01]  /*e6a0*/  I2FP.F32.U32 R0, R16 ;  /* 0x0000001000007245 */ /* 0x000fe20000201000 */
[----:B------:R-:W-:Y:S01]  /*e6b0*/  IMAD.IADD R3, R3, 0x1, R5 ;  /* 0x0000000103037824 */ /* 0x000fe200078e0205 */
[----:B0-----:R-:W-:Y:S01]  /*e6c0*/  ISETP.NE.U32.AND P1, PT, R20, RZ, PT ;  /* 0x000000ff1400720c */ /* 0x001fe20003f25070 */
[----:B------:R-:W-:Y:S02]  /*e6d0*/  IMAD.MOV.U32 R5, RZ, RZ, -0x1 ;  /* 0xffffffffff057424 */ /* 0x000fe400078e00ff */
[----:B------:R-:W-:Y:S02]  /*e6e0*/  FMUL R0, R0, UR6 ;  /* 0x0000000600007c20 */ /* 0x000fe40008400000 */
[----:B------:R-:W0:Y:S01]  /*e6f0*/  LDC R13, c[0x0][0x148] ;  /* 0x00005200ff0d7b82 */ /* 0x000e220000000800 */
[----:B-1----:R-:W-:Y:S01]  /*e700*/  SHF.R.U64 R10, R2, R4, R3 ;  /* 0x00000004020a7219 */ /* 0x002fe20000001203 */
[----:B------:R1:W0:Y:S01]  /*e710*/  F2I.U32.TRUNC.NTZ R12, R0 ;  /* 0x00000000000c7305 */ /* 0x000222000020f000 */
[----:B------:R-:W-:-:S02]  /*e720*/  ISETP.NE.AND.EX P1, PT, R21, RZ, PT, P1 ;  /* 0x000000ff1500720c */ /* 0x000fc40003f25310 */
[----:B------:R-:W-:-:S03]  /*e730*/  SHF.R.U32.HI R3, RZ, R4, R3 ;  /* 0x00000004ff037219 */ /* 0x000fc60000011603 */
[----:B------:R-:W0:Y:S01]  /*e740*/  LDC R14, c[0x0][0x600] ;  /* 0x00018000ff0e7b82 */ /* 0x000e220000000800 */
[-CC-:B--2---:R-:W-:Y:S02]  /*e750*/  SHF.R.U64 R8, R10, R6.reuse, R3.reuse ;  /* 0x000000060a087219 */ /* 0x184fe40000001203 */
[----:B------:R-:W-:-:S05]  /*e760*/  SHF.R.U32.HI R3, RZ, R6, R3 ;  /* 0x00000006ff037219 */ /* 0x000fca0000011603 */
[----:B------:R-:W2:Y:S01]  /*e770*/  LDC R19, c[0x0][0x648] ;  /* 0x00019200ff137b82 */ /* 0x000ea20000000800 */
[-CC-:B-----5:R-:W-:Y:S02]  /*e780*/  SHF.R.U64 R11, R8, R18.reuse, R3.reuse ;  /* 0x00000012080b7219 */ /* 0x1a0fe40000001203 */
[-C--:B------:R-:W-:Y:S02]  /*e790*/  SHF.L.U32 R5, R5, R18.reuse, RZ ;  /* 0x0000001205057219 */ /* 0x080fe400000006ff */
[-C--:B------:R-:W-:Y:S01]  /*e7a0*/  SHF.R.U32.HI R3, RZ, R18.reuse, R3 ;  /* 0x00000012ff037219 */ /* 0x080fe20000011603 */
[----:B------:R-:W-:Y:S01]  /*e7b0*/  IMAD.MOV.U32 R2, RZ, RZ, R11 ;  /* 0x000000ffff027224 */ /* 0x000fe200078e000b */
[----:B------:R-:W-:Y:S01]  /*e7c0*/  SHF.L.U32 R34, R7, R18, RZ ;  /* 0x0000001207227219 */ /* 0x000fe200000006ff */
[----:B------:R-:W0:Y:S01]  /*e7d0*/  LDC R22, c[0x0][0x638] ;  /* 0x00018e00ff167b82 */ /* 0x000e220000000800 */
[----:B------:R-:W-:-:S07]  /*e7e0*/  LOP3.LUT R17, RZ, R5, RZ, 0x33, !PT ;  /* 0x00000005ff117212 */ /* 0x000fce00078e33ff */
[----:B------:R-:W0:Y:S01]  /*e7f0*/  LDC R23, c[0x0][0x610] ;  /* 0x00018400ff177b82 */ /* 0x000e220000000800 */
[----:B-1----:R-:W-:Y:S05]  /*e800*/  @!P1 BRA `(.L_x_296) ;  /* 0x0000000000289947 */ /* 0x002fea0003800000 */
[----:B------:R-:W1:Y:S02]  /*e810*/  LDC R0, c[0x0][0x64c] ;  /* 0x00019300ff007b82 */ /* 0x000e640000000800 */
[----:B-1----:R-:W-:-:S05]  /*e820*/  IADD3 R7, P1, R11, R0, RZ ;  /* 0x000000000b077210 */ /* 0x002fca0007f3e0ff */
        /* <DEDUP_REMOVED lines=8> */
.L_x_296:
[----:B--2---:R-:W-:Y:S01]  /*e8b0*/  SHF.R.U64 R0, R2, R19, R3 ;  /* 0x0000001302007219 */ /* 0x004fe20000001203 */
[----:B0-----:R-:W-:Y:S01]  /*e8c0*/  VIADD R3, R14, 0xffffffff ;  /* 0xffffffff0e037836 */ /* 0x001fe20000000000 */
[----:B------:R-:W-:Y:S01]  /*e8d0*/  LOP3.LUT R5, R8, R17, RZ, 0xc0, !PT ;  /* 0x0000001108057212 */ /* 0x000fe200078ec0ff */
[----:B------:R-:W-:Y:S01]  /*e8e0*/  IMAD.MOV R12, RZ, RZ, -R12 ;  /* 0x000000ffff0c7224 */ /* 0x000fe200078e0a0c */
[----:B------:R-:W-:Y:S01]  /*e8f0*/  R2UR UR23, R24 ;  /* 0x00000000181772ca */ /* 0x000fe200000e0000 */
[----:B------:R-:W-:Y:S01]  /*e900*/  IMAD.MOV R2, RZ, RZ, -R0 ;  /* 0x000000ffff027224 */ /* 0x000fe200078e0a00 */
[----:B------:R-:W-:Y:S01]  /*e910*/  LOP3.LUT R3, R10, R3, RZ, 0xc0, !PT ;  /* 0x000000030a037212 */ /* 0x000fe200078ec0ff */
[----:B------:R-:W-:Y:S02]  /*e920*/  IMAD R34, R34, R0, R5 ;  /* 0x0000000022227224 */ /* 0x000fe400078e0205 */
[----:B------:R-:W-:Y:S02]  /*e930*/  @P3 IMAD R15, R13, R12, R16 ;  /* 0x0000000c0d0f3224 */ /* 0x000fe400078e0210 */
[----:B------:R-:W-:-:S02]  /*e940*/  IMAD R0, R2, R22, R11 ;  /* 0x0000001602007224 */ /* 0x000fc400078e020b */
[----:B------:R-:W-:Y:S02]  /*e950*/  IMAD R34, R34, R23, R15 ;  /* 0x0000001722227224 */ /* 0x000fe400078e020f */
[----:B------:R-:W-:Y:S02]  /*e960*/  IMAD R3, R0, R14, R3 ;  /* 0x0000000e00037224 */ /* 0x000fe400078e0203 */
[----:B------:R-:W-:-:S03]  /*e970*/  IMAD.MOV.U32 R0, RZ, RZ, 0x1 ;  /* 0x00000001ff007424 */ /* 0x000fc600078e00ff */
[----:B------:R-:W-:Y:S02]  /*e980*/  SEL R2, R3, R34, !P3 ;  /* 0x0000002203027207 */ /* 0x000fe40005800000 */
[----:B------:R-:W-:-:S03]  /*e990*/  SEL R34, R34, R3, !P3 ;  /* 0x0000000322227207 */ /* 0x000fc60005800000 */
[----:B------:R2:W-:Y:S04]  /*e9a0*/  STL [R1+0x84], R2 ;  /* 0x0000840201007387 */ /* 0x0005e80000100800 */
.L_x_294:
[----:B------:R-:W-:Y:S01]  /*e9b0*/  UIADD3 UR5, UR12, UR5, URZ ;  /* 0x000000050c057290 */ /* 0x000fe2000fffe03f */
[----:B------:R0:W-:Y:S01]  /*e9c0*/  STL [R1+0x88], R34 ;  /* 0x0000882201007387 */ /* 0x0001e20000100800 */
[----:B------:R-:W-:Y:S02]  /*e9d0*/  LOP3.LUT P1, RZ, R0, 0xff, RZ, 0xc0, !PT ;  /* 0x000000ff00ff7812 */ /* 0x000fe4000782c0ff */
[----:B------:R-:W-:Y:S02]  /*e9e0*/  USHF.R.U32.HI UR6, URZ, 0x2, UR5 ;  /* 0x000000023f067899 */ /* 0x000fe40008011605 */
[----:B------:R-:W-:Y:S02]  /*e9f0*/  UISETP.GT.U32.AND UP1, UPT, UR5, 0x3, UPT ;  /* 0x000000030500788c */ /* 0x000fe4000bf24070 */
[----:B------:R-:W-:Y:S02]  /*ea00*/  ULOP3.LUT UR6, UR6, 0x1, URZ, 0xc0, !UPT ;  /* 0x0000000106067892 */ /* 0x000fe4000f8ec03f */
[----:B------:R-:W-:-:S02]  /*ea10*/  UISETP.LT.U32.AND UP1, UPT, UR12, 0x4, UP1 ;  /* 0x000000040c00788c */ /* 0x000fc40008f21070 */
[----:B------:R-:W-:Y:S02]  /*ea20*/  UISETP.NE.U32.AND UP0, UPT, UR6, 0x1, UPT ;  /* 0x000000010600788c */ /* 0x000fe4000bf05070 */
[----:B------:R-:W-:Y:S02]  /*ea30*/  USEL UR7, URZ, 0x1, !UP1 ;  /* 0x000000013f077887 */ /* 0x000fe4000c800000 */
[----:B------:R-:W-:Y:S02]  /*ea40*/  UISETP.GT.U32.AND UP0, UPT, UR12, 0x3, !UP0 ;  /* 0x000000030c00788c */ /* 0x000fe4000c704070 */
[----:B------:R-:W-:Y:S02]  /*ea50*/  ULOP3.LUT UR5, UR5, 0x3, URZ, 0xc0, !UPT ;  /* 0x0000000305057892 */ /* 0x000fe4000f8ec03f */
[----:B------:R-:W-:-:S04]  /*ea60*/  USEL UR6, URZ, 0x1, !UP0 ;  /* 0x000000013f067887 */ /* 0x000fc8000c000000 */
[----:B------:R-:W-:Y:S01]  /*ea70*/  ULOP3.LUT UR4, UR6, UR4, UR7, 0x96, !UPT ;  /* 0x0000000406047292 */ /* 0x000fe2000f8e9607 */
[----:B0-----:R-:W-:Y:S11]  /*ea80*/  @P1 BRA `(.L_x_297) ;  /* 0xffffff2400f41947 */ /* 0x001ff6000383ffff */
[----:B------:R-:W-:Y:S05]  /*ea90*/  EXIT ;  /* 0x000000000000794d */ /* 0x000fea0003800000 */
.L_x_7:
[----:B------:R-:W2:Y:S01]  /*eaa0*/  LDL R22, [R1+0x80] ;  /* 0x0000800001167983 */ /* 0x000ea20000100800 */
[----:B0-----:R-:W-:-:S03]  /*eab0*/  ULDC.64 UR4, c[0x0][0x650] ;  /* 0x0001940000047ab9 */ /* 0x001fc60000000a00 */
[----:B-1----:R-:W3:Y:S01]  /*eac0*/  LDL R23, [R1+0x7c] ;  /* 0x00007c0001177983 */ /* 0x002ee20000100800 */
[----:B------:R-:W-:Y:S01]  /*ead0*/  PRMT R4, RZ, 0x7610, R4 ;  /* 0x00007610ff047816 */ /* 0x000fe20000000004 */
[----:B------:R-:W-:Y:S02]  /*eae0*/  IMAD.MOV.U32 R5, RZ, RZ, -0x1 ;  /* 0xffffffffff057424 */ /* 0x000fe400078e00ff */
[----:B------:R-:W-:Y:S02]  /*eaf0*/  IMAD.MOV.U32 R7, RZ, RZ, -0x1 ;  /* 0xffffffffff077424 */ /* 0x000fe400078e00ff */
[----:B------:R-:W-:Y:S01]  /*eb00*/  IMAD.MOV.U32 R6, RZ, RZ, -0x1 ;  /* 0xffffffffff067424 */ /* 0x000fe200078e00ff */
[----:B--2---:R-:W-:-:S04]  /*eb10*/  ISETP.GE.U32.AND P0, PT, R22, UR4, PT ;  /* 0x0000000416007c0c */ /* 0x004fc8000bf06070 */
[----:B---3--:R-:W-:-:S13]  /*eb20*/  ISETP.GE.U32.AND.EX P0, PT, R23, UR5, PT, P0 ;  /* 0x0000000517007c0c */ /* 0x008fda000bf06100 */
[----:B------:R-:W-:Y:S05]  /*eb30*/  @P0 BRA `(.L_x_298) ;  /* 0x00000004002c0947 */ /* 0x000fea0003800000 */
[----:B------:R-:W0:Y:S01]  /*eb40*/  LDC.64 R14, c[0x0][0x628] ;  /* 0x00018a00ff0e7b82 */ /* 0x000e220000000a00 */
[----:B------:R-:W-:Y:S02]  /*eb50*/  IMAD.MOV.U32 R8, RZ, RZ, R22 ;  /* 0x000000ffff087224 */ /* 0x000fe400078e0016 */
[----:B------:R-:W-:-:S05]  /*eb60*/  IMAD.MOV.U32 R9, RZ, RZ, R23 ;  /* 0x000000ffff097224 */ /* 0x000fca00078e0017 */
[----:B------:R-:W1:Y:S08]  /*eb70*/  LDC R10, c[0x0][0x630] ;  /* 0x00018c00ff0a7b82 */ /* 0x000e700000000800 */
[----:B------:R-:W2:Y:S01]  /*eb80*/  LDC.64 R16, c[0x0][0x620] ;  /* 0x00018800ff107b82 */ /* 0x000ea20000000a00 */
[----:B0-----:R-:W-:-:S04]  /*eb90*/  ISETP.NE.U32.AND P0, PT, R14, RZ, PT ;  /* 0x000000ff0e00720c */ /* 0x001fc80003f05070 */
[----:B------:R-:W-:-:S13]  /*eba0*/  ISETP.NE.AND.EX P0, PT, R15, RZ, PT, P0 ;  /* 0x000000ff0f00720c */ /* 0x000fda0003f05300 */
[----:B-12---:R-:W-:Y:S05]  /*ebb0*/  @!P0 BRA `(.L_x_299) ;  /* 0x0000000000288947 */ /* 0x006fea0003800000 */
        /* <DEDUP_REMOVED lines=10> */
.L_x_299:
[----:B------:R-:W0:Y:S01]  /*ec60*/  LDC.64 R20, c[0x0][0x640] ;  /* 0x00019000ff147b82 */ /* 0x000e220000000a00 */
[-CC-:B------:R-:W-:Y:S02]  /*ec70*/  SHF.R.U64 R14, R8, R10.reuse, R9.reuse ;  /* 0x0000000a080e7219 */ /* 0x180fe40000001209 */
[----:B------:R-:W-:Y:S02]  /*ec80*/  SHF.R.U32.HI R4, RZ, R10, R9 ;  /* 0x0000000aff047219 */ /* 0x000fe40000011609 */
[----:B------:R-:W-:-:S03]  /*ec90*/  IADD3 R7, P0, RZ, -R14, RZ ;  /* 0x8000000eff077210 */ /* 0x000fc60007f1e0ff */
[----:B------:R-:W1:Y:S02]  /*eca0*/  LDC R8, c[0x0][0x618] ;  /* 0x00018600ff087b82 */ /* 0x000e640000000800 */
[----:B------:R-:W-:Y:S02]  /*ecb0*/  IMAD.X R5, RZ, RZ, ~R4, P0 ;  /* 0x000000ffff057224 */ /* 0x000fe400000e0e04 */
[----:B------:R-:W-:Y:S02]  /*ecc0*/  IMAD.MOV.U32 R4, RZ, RZ, R22 ;  /* 0x000000ffff047224 */ /* 0x000fe400078e0016 */
[-C--:B------:R-:W-:Y:S02]  /*ecd0*/  IMAD R6, R5, R16.reuse, RZ ;  /* 0x0000001005067224 */ /* 0x080fe400078e02ff */
[----:B------:R-:W2:Y:S01]  /*ece0*/  LDC R18, c[0x0][0x608] ;  /* 0x00018200ff127b82 */ /* 0x000ea20000000800 */
[----:B------:R-:W-:Y:S02]  /*ecf0*/  IMAD.MOV.U32 R5, RZ, RZ, R23 ;  /* 0x000000ffff057224 */ /* 0x000fe400078e0017 */
[----:B------:R-:W-:-:S05]  /*ed00*/  IMAD.WIDE.U32 R4, R7, R16, R4 ;  /* 0x0000001007047225 */ /* 0x000fca00078e0004 */
[----:B------:R-:W3:Y:S01]  /*ed10*/  LDC R19, c[0x0][0x658] ;  /* 0x00019600ff137b82 */ /* 0x000ee20000000800 */
[----:B------:R-:W-:Y:S01]  /*ed20*/  IMAD R7, R7, R17, R6 ;  /* 0x0000001107077224 */ /* 0x000fe200078e0206 */
[----:B0-----:R-:W-:Y:S01]  /*ed30*/  ISETP.NE.U32.AND P0, PT, R20, RZ, PT ;  /* 0x000000ff1400720c */ /* 0x001fe20003f05070 */
[----:B------:R-:W-:Y:S02]  /*ed40*/  IMAD.MOV.U32 R6, RZ, RZ, -0x1 ;  /* 0xffffffffff067424 */ /* 0x000fe400078e00ff */
[----:B------:R-:W-:Y:S01]  /*ed50*/  IMAD.IADD R5, R5, 0x1, R7 ;  /* 0x0000000105057824 */ /* 0x000fe200078e0207 */
[----:B------:R-:W-:Y:S02]  /*ed60*/  ISETP.NE.AND.EX P0, PT, R21, RZ, PT, P0 ;  /* 0x000000ff1500720c */ /* 0x000fe40003f05300 */
[----:B------:R-:W0:Y:S02]  /*ed70*/  LDC R17, c[0x0][0x600] ;  /* 0x00018000ff117b82 */ /* 0x000e240000000800 */
[----:B-1----:R-:W-:-:S02]  /*ed80*/  SHF.R.U64 R10, R4, R8, R5 ;  /* 0x00000008040a7219 */ /* 0x002fc40000001205 */
[----:B------:R-:W-:-:S04]  /*ed90*/  SHF.R.U32.HI R5, RZ, R8, R5 ;  /* 0x00000008ff057219 */ /* 0x000fc80000011605 */
[----:B------:R-:W1:Y:S01]  /*eda0*/  LDC R22, c[0x0][0x648] ;  /* 0x00019200ff167b82 */ /* 0x000e620000000800 */
[-CC-:B--2---:R-:W-:Y:S02]  /*edb0*/  SHF.R.U64 R15, R10, R18.reuse, R5.reuse ;  /* 0x000000120a0f7219 */ /* 0x184fe40000001205 */
[----:B------:R-:W-:Y:S01]  /*edc0*/  SHF.R.U32.HI R4, RZ, R18, R5 ;  /* 0x00000012ff047219 */ /* 0x000fe20000011605 */
[----:B------:R-:W-:-:S04]  /*edd0*/  IMAD.MOV.U32 R18, RZ, RZ, 0x1 ;  /* 0x00000001ff127424 */ /* 0x000fc800078e00ff */
[----:B------:R-:W2:Y:S01]  /*ede0*/  LDC R23, c[0x0][0x638] ;  /* 0x00018e00ff177b82 */ /* 0x000ea20000000800 */
[-CC-:B---3--:R-:W-:Y:S02]  /*edf0*/  SHF.R.U64 R16, R15, R19.reuse, R4.reuse ;  /* 0x000000130f107219 */ /* 0x188fe40000001204 */
[-C--:B------:R-:W-:Y:S02]  /*ee00*/  SHF.L.U32 R6, R6, R19.reuse, RZ ;  /* 0x0000001306067219 */ /* 0x080fe400000006ff */
[----:B------:R-:W-:Y:S01]  /*ee10*/  SHF.R.U32.HI R5, RZ, R19, R4 ;  /* 0x00000013ff057219 */ /* 0x000fe20000011604 */
[----:B------:R-:W-:Y:S01]  /*ee20*/  IMAD.MOV.U32 R4, RZ, RZ, R16 ;  /* 0x000000ffff047224 */ /* 0x000fe200078e0010 */
[----:B------:R-:W-:Y:S01]  /*ee30*/  LOP3.LUT R24, RZ, R6, RZ, 0x33, !PT ;  /* 0x00000006ff187212 */ /* 0x000fe200078e33ff */
[----:B------:R-:W3:Y:S01]  /*ee40*/  LDC R25, c[0x0][0x610] ;  /* 0x00018400ff197b82 */ /* 0x000ee20000000800 */
[----:B------:R-:W-:Y:S05]  /*ee50*/  @!P0 BRA `(.L_x_300) ;  /* 0x0000000000288947 */ /* 0x000fea0003800000 */
        /* <DEDUP_REMOVED lines=10> */
.L_x_300:
[----:B-1----:R-:W-:Y:S01]  /*ef00*/  SHF.R.U64 R4, R4, R22, R5 ;  /* 0x0000001604047219 */ /* 0x002fe20000001205 */
[----:B0-----:R-:W-:Y:S01]  /*ef10*/  VIADD R7, R17, 0xffffffff ;  /* 0xffffffff11077836 */ /* 0x001fe20000000000 */
[----:B------:R-:W-:Y:S01]  /*ef20*/  SHF.L.U32 R18, R18, R19, RZ ;  /* 0x0000001312127219 */ /* 0x000fe200000006ff */
[----:B------:R-:W-:Y:S01]  /*ef30*/  @P3 IMAD R0, R11, R12, R2 ;  /* 0x0000000c0b003224 */ /* 0x000fe200078e0202 */
[----:B------:R-:W-:Y:S01]  /*ef40*/  LOP3.LUT R3, R15, R24, RZ, 0xc0, !PT ;  /* 0x000000180f037212 */ /* 0x000fe200078ec0ff */
[----:B------:R-:W-:Y:S01]  /*ef50*/  IMAD.MOV R5, RZ, RZ, -R4 ;  /* 0x000000ffff057224 */ /* 0x000fe200078e0a04 */
[----:B------:R-:W-:Y:S01]  /*ef60*/  LOP3.LUT R7, R10, R7, RZ, 0xc0, !PT ;  /* 0x000000070a077212 */ /* 0x000fe200078ec0ff */
[----:B------:R-:W-:Y:S02]  /*ef70*/  IMAD.MOV.U32 R6, RZ, RZ, R14 ;  /* 0x000000ffff067224 */ /* 0x000fe400078e000e */
[----:B------:R-:W-:Y:S02]  /*ef80*/  IMAD R3, R18, R4, R3 ;  /* 0x0000000412037224 */ /* 0x000fe400078e0203 */
[----:B--2---:R-:W-:-:S02]  /*ef90*/  IMAD R2, R5, R23, R16 ;  /* 0x0000001705027224 */ /* 0x004fc400078e0210 */
[----:B---3--:R-:W-:Y:S02]  /*efa0*/  IMAD R0, R3, R25, R0 ;  /* 0x0000001903007224 */ /* 0x008fe400078e0200 */
[----:B------:R-:W-:Y:S02]  /*efb0*/  IMAD R5, R2, R17, R7 ;  /* 0x0000001102057224 */ /* 0x000fe400078e0207 */
[----:B------:R-:W-:-:S03]  /*efc0*/  IMAD.MOV.U32 R4, RZ, RZ, 0x1 ;  /* 0x00000001ff047424 */ /* 0x000fc600078e00ff */
[----:B------:R-:W-:Y:S02]  /*efd0*/  SEL R7, R5, R0, !P3 ;  /* 0x0000000005077207 */ /* 0x000fe40005800000 */
[----:B------:R-:W-:-:S07]  /*efe0*/  SEL R5, R0, R5, !P3 ;  /* 0x0000000500057207 */ /* 0x000fce0005800000 */
.L_x_298:
[----:B------:R-:W-:-:S08]  /*eff0*/  NOP ;  /* 0x0000000000007918 */ /* 0x000fd00000000000 */
[----:B------:R-:W0:-:S00]  /*f000*/  USETMAXREG.DEALLOC.CTAPOOL 0x28 ;  /* 0x00000028000079c8 */ /* 0x000e0000080e0500 */
[----:B------:R-:W-:-:S13]  /*f010*/  ISETP.NE.AND P0, PT, RZ, UR8, PT ;  /* 0x00000008ff007c0c */ /* 0x000fda000bf05270 */
[----:B------:R-:W-:Y:S05]  /*f020*/  @P0 EXIT ;  /* 0x000000000000094d */ /* 0x000fea0003800000 */
[----:B0-----:R-:W-:Y:S01]  /*f030*/  LOP3.LUT P0, RZ, R4, 0xff, RZ, 0xc0, !PT ;  /* 0x000000ff04ff7812 */ /* 0x001fe2000780c0ff */
[----:B------:R-:W-:Y:S02]  /*f040*/  IMAD.MOV.U32 R11, RZ, RZ, 0x1 ;  /* 0x00000001ff0b7424 */ /* 0x000fe400078e00ff */
[----:B------:R-:W-:-:S10]  /*f050*/  IMAD.MOV.U32 R10, RZ, RZ, RZ ;  /* 0x000000ffff0a7224 */ /* 0x000fd400078e00ff */
[----:B------:R-:W-:Y:S05]  /*f060*/  @!P0 BRA `(.L_x_301) ;  /* 0x0000000c00608947 */ /* 0x000fea0003800000 */
[----:B------:R-:W0:Y:S01]  /*f070*/  S2UR UR12, SR_CgaCtaId ;  /* 0x00000000000c79c3 */ /* 0x000e220000008800 */
[----:B------:R-:W-:Y:S01]  /*f080*/  ULDC UR4, c[0x0][0x28c] ;  /* 0x0000a30000047ab9 */ /* 0x000fe20000000800 */
[----:B------:R-:W-:Y:S01]  /*f090*/  ULDC UR6, c[0x0][0x658] ;  /* 0x0001960000067ab9 */ /* 0x000fe20000000800 */
[----:B------:R-:W-:Y:S01]  /*f0a0*/  UIADD3 UR10, UR4, 0x1f, URZ ;  /* 0x0000001f040a7890 */ /* 0x000fe2000fffe03f */
[----:B------:R-:W-:Y:S01]  /*f0b0*/  BSSY B0, `(.L_x_301) ;  /* 0x00000d3000007945 */ /* 0x000fe20003800000 */
[----:B------:R-:W-:Y:S01]  /*f0c0*/  UMOV UR7, 0xffffffff ;  /* 0xffffffff00077882 */ /* 0x000fe20000000000 */
[----:B------:R-:W-:Y:S01]  /*f0d0*/  ULDC UR5, c[0x0][0x600] ;  /* 0x0001800000057ab9 */ /* 0x000fe20000000800 */
[----:B------:R-:W-:Y:S01]  /*f0e0*/  UMOV UR9, 0x1 ;  /* 0x0000000100097882 */ /* 0x000fe20000000000 */
[----:B------:R-:W-:Y:S01]  /*f0f0*/  USHF.L.U32 UR7, UR7, UR6, URZ ;  /* 0x0000000607077299 */ /* 0x000fe2000800063f */
[----:B------:R-:W-:Y:S01]  /*f100*/  IMAD.MOV.U32 R9, RZ, RZ, 0x1 ;  /* 0x00000001ff097424 */ /* 0x000fe200078e00ff */
[----:B------:R-:W-:Y:S01]  /*f110*/  UIADD3 UR4, UR5, -0x1, URZ ;  /* 0xffffffff05047890 */ /* 0x000fe2000fffe03f */
[----:B------:R-:W-:Y:S01]  /*f120*/  IMAD.MOV.U32 R11, RZ, RZ, 0x1 ;  /* 0x00000001ff0b7424 */ /* 0x000fe200078e00ff */
[----:B------:R-:W-:Y:S01]  /*f130*/  USHF.R.S32.HI UR11, URZ, 0x1f, UR10 ;  /* 0x0000001f3f0b7899 */ /* 0x000fe2000801140a */
[----:B------:R-:W-:Y:S01]  /*f140*/  IMAD.MOV.U32 R10, RZ, RZ, RZ ;  /* 0x000000ffff0a7224 */ /* 0x000fe200078e00ff */
[----:B------:R-:W-:Y:S01]  /*f150*/  ULDC UR8, c[0x0][0xc] ;  /* 0x0000030000087ab9 */ /* 0x000fe20000000800 */
[----:B------:R-:W-:-:S02]  /*f160*/  USHF.L.U32 UR5, UR9, UR6, URZ ;  /* 0x0000000609057299 */ /* 0x000fc4000800063f */
[----:B------:R-:W-:Y:S01]  /*f170*/  ULEA.HI UR11, UR11, UR10, URZ, 0x5 ;  /* 0x0000000a0b0b7291 */ /* 0x000fe2000f8f283f */
[----:B------:R-:W-:Y:S01]  /*f180*/  ULDC UR9, c[0x0][0x10] ;  /* 0x0000040000097ab9 */ /* 0x000fe20000000800 */
[----:B------:R-:W-:Y:S02]  /*f190*/  ULOP3.LUT UR6, URZ, UR7, URZ, 0x33, !UPT ;  /* 0x000000073f067292 */ /* 0x000fe4000f8e333f */
[----:B------:R-:W-:Y:S01]  /*f1a0*/  UIMAD.WIDE.U32 UR8, UR8, UR9, URZ ;  /* 0x00000009080872a5 */ /* 0x000fe2000f8e003f */
[----:B------:R-:W-:Y:S01]  /*f1b0*/  ULDC UR7, c[0x0][0x14] ;  /* 0x0000050000077ab9 */ /* 0x000fe20000000800 */
[----:B------:R-:W-:Y:S01]  /*f1c0*/  USHF.R.S32.HI UR20, URZ, 0x5, UR11 ;  /* 0x000000053f147899 */ /* 0x000fe2000801140b */
[----:B0-----:R-:W-:Y:S01]  /*f1d0*/  IMAD.U32 R8, RZ, RZ, UR12 ;  /* 0x0000000cff087e24 */ /* 0x001fe2000f8e00ff */
[----:B------:R-:W-:Y:S02]  /*f1e0*/  UIMAD.WIDE.U32 UR24, UR8, UR7, URZ ;  /* 0x00000007081872a5 */ /* 0x000fe4000f8e003f */
[----:B------:R-:W-:-:S02]  /*f1f0*/  UIMAD UR18, UR9, UR7, URZ ;  /* 0x00000007091272a4 */ /* 0x000fc4000f8e023f */
[----:B------:R-:W-:Y:S02]  /*f200*/  ULOP3.LUT UR23, UR13, 0x2, URZ, 0xfc, !UPT ;  /* 0x000000020d177892 */ /* 0x000fe4000f8efc3f */
[----:B------:R-:W-:Y:S02]  /*f210*/  UIADD3 UR18, UR25, UR18, URZ ;  /* 0x0000001219127290 */ /* 0x000fe4000fffe03f */
[----:B------:R-:W-:Y:S01]  /*f220*/  UIADD3 UR28, UR20, 0x1, URZ ;  /* 0x00000001141c7890 */ /* 0x000fe2000fffe03f */
[----:B------:R-:W-:-:S11]  /*f230*/  ULDC.64 UR26, c[0x0][0x198] ;  /* 0x00006600001a7ab9 */ /* 0x000fd60000000a00 */
.L_x_312:
[----:B------:R-:W-:-:S03]  /*f240*/  UMOV UR7, 0xffffffff ;  /* 0xffffffff00077882 */ /* 0x000fc60000000000 */
[----:B------:R-:W-:Y:S05]  /*f250*/  BRA.DIV UR7, `(.L_x_302) ;  /* 0x0000000e07e07947 */ /* 0x000fea000b800000 */
[----:B------:R-:W-:-:S13]  /*f260*/  ELECT P0, URZ, PT ;  /* 0x00000000003f782f */ /* 0x000fda0003800000 */
.L_x_323:
[----:B------:R-:W0:Y:S01]  /*f270*/  LDC R0, c[0x0][0x28c] ;  /* 0x0000a300ff007b82 */ /* 0x000e220000000800 */
[----:B------:R-:W-:Y:S01]  /*f280*/  BSSY B1, `(.L_x_303) ;  /* 0x000003c000017945 */ /* 0x000fe20003800000 */
[----:B0-----:R-:W-:-:S13]  /*f290*/  ISETP.LT.OR P0, PT, R0, 0x1, !P0 ;  /* 0x000000010000780c */ /* 0x001fda0004701670 */
[----:B------:R-:W-:Y:S05]  /*f2a0*/  @P0 BRA `(.L_x_304) ;  /* 0x0000000000e40947 */ /* 0x000fea0003800000 */
[----:B------:R-:W-:Y:S02]  /*f2b0*/  IMAD R5, R5, 0x2, R8 ;  /* 0x0000000205057824 */ /* 0x000fe400078e0208 */
[----:B------:R-:W-:Y:S02]  /*f2c0*/  IMAD.SHL.U32 R12, R7, 0x100, RZ ;  /* 0x00000100070c7824 */ /* 0x000fe400078e00ff */
[----:B------:R-:W-:Y:S02]  /*f2d0*/  IMAD.MOV.U32 R13, RZ, RZ, RZ ;  /* 0x000000ffff0d7224 */ /* 0x000fe400078e00ff */
[----:B------:R-:W-:Y:S02]  /*f2e0*/  IMAD.U32 R15, RZ, RZ, UR28 ;  /* 0x0000001cff0f7e24 */ /* 0x000fe4000f8e00ff */
[----:B------:R-:W-:Y:S02]  /*f2f0*/  IMAD.MOV.U32 R0, RZ, RZ, R11 ;  /* 0x000000ffff007224 */ /* 0x000fe400078e000b */
[----:B------:R-:W-:-:S02]  /*f300*/  IMAD.MOV.U32 R3, RZ, RZ, R10 ;  /* 0x000000ffff037224 */ /* 0x000fc400078e000a */
[----:B------:R-:W-:-:S07]  /*f310*/  IMAD.SHL.U32 R7, R5, 0x40, RZ ;  /* 0x0000004005077824 */ /* 0x000fce00078e00ff */
.L_x_307:
[----:B------:R-:W0:Y:S01]  /*f320*/  S2UR UR7, SR_CgaCtaId ;  /* 0x00000000000779c3 */ /* 0x000e220000008800 */
[----:B------:R-:W1:Y:S01]  /*f330*/  S2R R4, SR_TID.X ;  /* 0x0000000000047919 */ /* 0x000e620000002100 */
[----:B------:R-:W-:Y:S02]  /*f340*/  MOV R5, 0x400 ;  /* 0x0000040000057802 */ /* 0x000fe40000000f00 */
[----:B------:R-:W-:Y:S01]  /*f350*/  SHF.L.U32 R2, R0, 0x1f, RZ ;  /* 0x0000001f00027819 */ /* 0x000fe200000006ff */
[----:B0-----:R-:W-:-:S05]  /*f360*/  IMAD.U32 R8, RZ, RZ, UR7 ;  /* 0x00000007ff087e24 */ /* 0x001fca000f8e00ff */
[----:B------:R-:W-:Y:S02]  /*f370*/  LEA R14, R8, R5, 0x18 ;  /* 0x00000005080e7211 */ /* 0x000fe400078ec0ff */
[----:B-1----:R-:W-:-:S03]  /*f380*/  LOP3.LUT P1, RZ, R4, 0x7f, RZ, 0xc0, !PT ;  /* 0x0000007f04ff7812 */ /* 0x002fc6000782c0ff */
[----:B------:R-:W-:-:S04]  /*f390*/  IMAD R5, R3, 0x8, R14 ;  /* 0x0000000803057824 */ /* 0x000fc800078e020e */
[----:B------:R-:W0:Y:S06]  /*f3a0*/  SYNCS.PHASECHK.TRANS64.TRYWAIT P0, [R5+URZ+0x20], R2 ;  /* 0x00002002050075a7 */ /* 0x000e2c000800017f */
[----:B------:R-:W1:Y:S01]  /*f3b0*/  @!P1 LDC R4, c[0x0][0x500] ;  /* 0x00014000ff049b82 */ /* 0x000e620000000800 */
[----:B0-----:R-:W-:Y:S05]  /*f3c0*/  @!P0 BRA `(.L_x_305) ;  /* 0x0000000c00a48947 */ /* 0x001fea0003800000 */
.L_x_324:
[----:B------:R-:W-:Y:S01]  /*f3d0*/  UPRMT UR7, UR23, 0x9910, URZ ;  /* 0x0000991017077896 */ /* 0x000fe2000800003f */
[----:B-1----:R1:W-:Y:S03]  /*f3e0*/  @!P1 SYNCS.ARRIVE.TRANS64 RZ, [R5+URZ], R4 ;  /* 0x0000000405ff99a7 */ /* 0x0023e6000800003f */
[----:B------:R-:W-:-:S06]  /*f3f0*/  UISETP.NE.AND UP0, UPT, UR7, 0x2, UPT ;  /* 0x000000020700788c */ /* 0x000fcc000bf05270 */
[----:B------:R-:W-:-:S13]  /*f400*/  PLOP3.LUT P0, PT, PT, PT, UP0, 0x80, 0x0 ;  /* 0x000000000000781c */ /* 0x000fda0003f0f008 */
[----:B-1----:R-:W-:Y:S05]  /*f410*/  @P0 BRA `(.L_x_306) ;  /* 0x0000000000040947 */ /* 0x002fea0003800000 */
[----:B------:R-:W-:Y:S01]  /*f420*/  BPT.TRAP 0x1 ;  /* 0x000000040000795c */ /* 0x000fe20000300000 */
.L_x_306:
[----:B0-----:R-:W-:Y:S01]  /*f430*/  IMAD R2, R3, 0x2, R8 ;  /* 0x0000000203027824 */ /* 0x001fe200078e0208 */
[----:B------:R-:W-:Y:S01]  /*f440*/  R2UR UR9, R5 ;  /* 0x00000000050972ca */ /* 0x000fe200000e0000 */
[----:B------:R-:W-:Y:S01]  /*f450*/  VIADD R15, R15, 0xffffffff ;  /* 0xffffffff0f0f7836 */ /* 0x000fe20000000000 */
[----:B------:R-:W-:Y:S01]  /*f460*/  UIADD3 UR14, UP0, UR26, 0xf0, URZ ;  /* 0x000000f01a0e7890 */ /* 0x000fe2000ff1e03f */
[--C-:B------:R-:W-:Y:S01]  /*f470*/  IMAD.U32 R2, R2, 0x800, R14.reuse ;  /* 0x0000080002027824 */ /* 0x100fe200078e000e */
[----:B------:R-:W-:Y:S01]  /*f480*/  R2UR UR11, R7 ;  /* 0x00000000070b72ca */ /* 0x000fe200000e0000 */
[----:B------:R-:W-:Y:S01]  /*f490*/  IMAD R14, R3, 0x2000, R14 ;  /* 0x00002000030e7824 */ /* 0x000fe200078e020e */
[----:B------:R-:W-:Y:S01]  /*f4a0*/  R2UR UR10, R13 ;  /* 0x000000000d0a72ca */ /* 0x000fe200000e0000 */
[----:B------:R-:W-:Y:S01]  /*f4b0*/  UIADD3 UR30, UP1, UR26, 0x1f0, URZ ;  /* 0x000001f01a1e7890 */ /* 0x000fe2000ff3e03f */
[----:B------:R-:W-:Y:S01]  /*f4c0*/  R2UR UR7, R2 ;  /* 0x00000000020772ca */ /* 0x000fe200000e0000 */
[----:B------:R-:W-:Y:S01]  /*f4d0*/  UIADD3.X UR15, URZ, UR27, URZ, UP0, !UPT ;  /* 0x0000001b3f0f7290 */ /* 0x000fe200087fe43f */
[----:B------:R-:W-:Y:S01]  /*f4e0*/  R2UR UR8, R14 ;  /* 0x000000000e0872ca */ /* 0x000fe200000e0000 */
[----:B------:R-:W-:Y:S01]  /*f4f0*/  VIADD R3, R3, 0x1 ;  /* 0x0000000103037836 */ /* 0x000fe20000000000 */
[----:B------:R-:W-:Y:S01]  /*f500*/  R2UR UR12, R6 ;  /* 0x00000000060c72ca */ /* 0x000fe200000e0000 */
[----:B------:R-:W-:Y:S01]  /*f510*/  UIADD3.X UR31, URZ, UR27, URZ, UP1, !UPT ;  /* 0x0000001b3f1f7290 */ /* 0x000fe20008ffe43f */
[----:B------:R-:W-:Y:S01]  /*f520*/  R2UR UR21, R12 ;  /* 0x000000000c1572ca */ /* 0x000fe200000e0000 */
[----:B------:R-:W-:Y:S01]  /*f530*/  UMOV UR22, 0x30000 ;  /* 0x0003000000167882 */ /* 0x000fe20000000000 */
[----:B------:R-:W-:Y:S01]  /*f540*/  ISETP.GT.AND P1, PT, R15, 0x1, PT ;  /* 0x000000010f00780c */ /* 0x000fe20003f24270 */
[----:B------:R-:W-:Y:S01]  /*f550*/  UMOV UR16, 0x0 ;  /* 0x0000000000107882 */ /* 0x000fe20000000000 */
[----:B------:R-:W-:Y:S01]  /*f560*/  UMOV UR17, 0x10000000 ;  /* 0x1000000000117882 */ /* 0x000fe20000000000 */
[----:B------:R-:W-:Y:S01]  /*f570*/  ISETP.NE.AND P0, PT, R3, 0x4, PT ;  /* 0x000000040300780c */ /* 0x000fe20003f05270 */
[----:B------:R-:W-:Y:S01]  /*f580*/  VIADD R13, R13, 0x20 ;  /* 0x000000200d0d7836 */ /* 0x000fe20000000000 */
[----:B------:R-:W-:-:S02]  /*f590*/  UIADD3 UR7, UR7, 0x100, URZ ;  /* 0x0000010007077890 */ /* 0x000fc4000fffe03f */
[----:B------:R-:W-:Y:S01]  /*f5a0*/  UIADD3 UR19, UR8, 0x4100, URZ ;  /* 0x0000410008137890 */ /* 0x000fe2000fffe03f */
[----:B------:R-:W-:Y:S02]  /*f5b0*/  SEL R5, RZ, 0x1, P0 ;  /* 0x00000001ff057807 */ /* 0x000fe40000000000 */
[----:B------:R-:W-:Y:S02]  /*f5c0*/  SEL R3, R3, RZ, P0 ;  /* 0x000000ff03037207 */ /* 0x000fe40000000000 */
[----:B------:R-:W-:Y:S01]  /*f5d0*/  UMOV UR8, UR7 ;  /* 0x0000000700087c82 */ /* 0x000fe20008000000 */
[----:B------:R-:W-:Y:S01]  /*f5e0*/  LOP3.LUT R0, R0, R5, RZ, 0x3c, !PT ;  /* 0x0000000500007212 */ /* 0x000fe200078e3cff */
[----:B------:R0:W-:Y:S02]  /*f5f0*/  UTMALDG.3D.MULTICAST [UR8], [UR14], UR22, desc[UR16] ;  /* 0x000010080e0073b4 */ /* 0x0001e40008011816 */
[----:B0-----:R-:W-:Y:S01]  /*f600*/  UMOV UR8, UR19 ;  /* 0x0000001300087c82 */ /* 0x001fe20008000000 */
[----:B------:R-:W-:-:S02]  /*f610*/  UMOV UR11, UR21 ;  /* 0x00000015000b7c82 */ /* 0x000fc40008000000 */
[----:B------:R0:W-:Y:S02]  /*f620*/  UTMALDG.3D [UR8], [UR30], desc[UR16] ;  /* 0x000010081e0075b4 */ /* 0x0001e40008011000 */
[----:B0-----:R-:W-:Y:S05]  /*f630*/  @P1 BRA `(.L_x_307) ;  /* 0xfffffffc00381947 */ /* 0x001fea000383ffff */
.L_x_304:
[----:B------:R-:W-:Y:S05]  /*f640*/  BSYNC B1 ;  /* 0x0000000000017941 */ /* 0x000fea0003800000 */
.L_x_303:
[----:B------:R-:W2:Y:S01]  /*f650*/  LDL.LU R16, [R1+0x7c] ;  /* 0x00007c0001107983 */ /* 0x000ea20000300800 */
[----:B------:R-:W-:Y:S01]  /*f660*/  LOP3.LUT P2, RZ, R9, 0xff, RZ, 0xc0, !PT ;  /* 0x000000ff09ff7812 */ /* 0x000fe2000784c0ff */
[----:B------:R-:W-:Y:S01]  /*f670*/  VIADD R10, R10, UR20 ;  /* 0x000000140a0a7c36 */ /* 0x000fe20008000000 */
[----:B------:R-:W-:Y:S01]  /*f680*/  ULDC.64 UR8, c[0x0][0x650] ;  /* 0x0001940000087ab9 */ /* 0x000fe20000000a00 */
[----:B------:R-:W3:Y:S01]  /*f690*/  LDL.LU R14, [R1+0x80] ;  /* 0x00008000010e7983 */ /* 0x000ee20000300800 */
[----:B------:R-:W-:Y:S01]  /*f6a0*/  IMAD.U32 R2, RZ, RZ, UR20 ;  /* 0x00000014ff027e24 */ /* 0x000fe2000f8e00ff */
[----:B------:R-:W-:Y:S01]  /*f6b0*/  BSSY B1, `(.L_x_308) ;  /* 0x0000070000017945 */ /* 0x000fe20003800000 */
[----:B------:R-:W-:Y:S01]  /*f6c0*/  SHF.R.U32.HI R0, RZ, 0x2, R10 ;  /* 0x00000002ff007819 */ /* 0x000fe2000001160a */
[----:B------:R-:W-:Y:S01]  /*f6d0*/  IMAD.MOV.U32 R5, RZ, RZ, -0x1 ;  /* 0xffffffffff057424 */ /* 0x000fe200078e00ff */
[----:B------:R-:W-:Y:S01]  /*f6e0*/  ISETP.GT.U32.AND P0, PT, R10, 0x3, PT ;  /* 0x000000030a00780c */ /* 0x000fe20003f04070 */
[----:B------:R-:W-:Y:S01]  /*f6f0*/  IMAD.MOV.U32 R7, RZ, RZ, -0x1 ;  /* 0xffffffffff077424 */ /* 0x000fe200078e00ff */
[----:B------:R-:W-:Y:S01]  /*f700*/  LOP3.LUT R0, R0, 0x1, RZ, 0xc0, !PT ;  /* 0x0000000100007812 */ /* 0x000fe200078ec0ff */
[----:B------:R-:W-:Y:S01]  /*f710*/  IMAD.MOV.U32 R6, RZ, RZ, -0x1 ;  /* 0xffffffffff067424 */ /* 0x000fe200078e00ff */
[----:B------:R-:W-:Y:S01]  /*f720*/  ISETP.LT.U32.AND P0, PT, R2, 0x4, P0 ;  /* 0x000000040200780c */ /* 0x000fe20000701070 */
[----:B------:R-:W0:Y:S01]  /*f730*/  @P2 S2R R8, SR_CgaCtaId ;  /* 0x0000000000082919 */ /* 0x000e220000008800 */
[----:B------:R-:W-:-:S02]  /*f740*/  @P2 MOV R3, 0x400 ;  /* 0x0000040000032802 */ /* 0x000fc40000000f00 */
[----:B------:R-:W-:Y:S01]  /*f750*/  ISETP.NE.U32.AND P1, PT, R0, 0x1, PT ;  /* 0x000000010000780c */ /* 0x000fe20003f25070 */
[----:B------:R-:W-:Y:S01]  /*f760*/  IMAD.U32 R0, RZ, RZ, UR20 ;  /* 0x00000014ff007e24 */ /* 0x000fe2000f8e00ff */
[----:B------:R-:W-:Y:S02]  /*f770*/  LOP3.LUT R10, R10, 0x3, RZ, 0xc0, !PT ;  /* 0x000000030a0a7812 */ /* 0x000fe400078ec0ff */
[----:B------:R-:W-:Y:S02]  /*f780*/  PRMT R9, RZ, 0x7610, R9 ;  /* 0x00007610ff097816 */ /* 0x000fe40000000009 */
[----:B------:R-:W-:Y:S02]  /*f790*/  ISETP.GT.U32.AND P1, PT, R0, 0x3, !P1 ;  /* 0x000000030000780c */ /* 0x000fe40004f24070 */
[----:B------:R-:W-:Y:S02]  /*f7a0*/  SEL R0, RZ, 0x1, !P0 ;  /* 0x00000001ff007807 */ /* 0x000fe40004000000 */
[----:B------:R-:W-:-:S04]  /*f7b0*/  SEL R2, RZ, 0x1, !P1 ;  /* 0x00000001ff027807 */ /* 0x000fc80004800000 */
[--C-:B------:R-:W-:Y:S02]  /*f7c0*/  LOP3.LUT R11, R2, R11, R0.reuse, 0x96, !PT ;  /* 0x0000000b020b7212 */ /* 0x100fe400078e9600 */
[----:B------:R-:W-:Y:S02]  /*f7d0*/  PRMT R0, RZ, 0x7610, R0 ;  /* 0x00007610ff007816 */ /* 0x000fe40000000000 */
[----:B0-----:R-:W-:-:S04]  /*f7e0*/  @P2 LEA R3, R8, R3, 0x18 ;  /* 0x0000000308032211 */ /* 0x001fc800078ec0ff */
[----:B------:R0:W-:Y:S01]  /*f7f0*/  @P2 SYNCS.ARRIVE.TRANS64.A1T0 RZ, [R3+URZ+0x58], RZ ;  /* 0x000058ff03ff29a7 */ /* 0x0001e2000810003f */
[----:B---3--:R-:W-:-:S04]  /*f800*/  IADD3 R14, P2, R14, UR24, RZ ;  /* 0x000000180e0e7c10 */ /* 0x008fc8000ff5e0ff */
[----:B--2---:R-:W-:Y:S01]  /*f810*/  IADD3.X R16, R16, UR18, RZ, P2, !PT ;  /* 0x0000001210107c10 */ /* 0x004fe200097fe4ff */
[----:B------:R0:W-:Y:S01]  /*f820*/  STL [R1+0x80], R14 ;  /* 0x0000800e01007387 */ /* 0x0001e20000100800 */
[----:B------:R-:W-:-:S03]  /*f830*/  ISETP.GE.U32.AND P2, PT, R14, UR8, PT ;  /* 0x000000080e007c0c */ /* 0x000fc6000bf46070 */
[----:B------:R0:W-:Y:S01]  /*f840*/  STL [R1+0x7c], R16 ;  /* 0x00007c1001007387 */ /* 0x0001e20000100800 */
[----:B------:R-:W-:-:S13]  /*f850*/  ISETP.GE.U32.AND.EX P0, PT, R16, UR9, PT, P2 ;  /* 0x0000000910007c0c */ /* 0x000fda000bf06120 */
[----:B0-----:R-:W-:Y:S05]  /*f860*/  @P0 BRA `(.L_x_309) ;  /* 0x0000000400500947 */ /* 0x001fea0003800000 */
[----:B------:R-:W-:Y:S01]  /*f870*/  ULDC.64 UR8, c[0x0][0x628] ;  /* 0x00018a0000087ab9 */ /* 0x000fe20000000a00 */
[----:B------:R-:W0:Y:S01]  /*f880*/  S2R R12, SR_CTAID.X ;  /* 0x00000000000c7919 */ /* 0x000e220000002500 */
[----:B------:R-:W-:Y:S01]  /*f890*/  ISETP.NE.U32.AND P0, PT, RZ, UR8, PT ;  /* 0x00000008ff007c0c */ /* 0x000fe2000bf05070 */
[----:B------:R-:W-:Y:S01]  /*f8a0*/  ULDC UR10, c[0x0][0x630] ;  /* 0x00018c00000a7ab9 */ /* 0x000fe20000000800 */
[----:B------:R-:W-:Y:S01]  /*f8b0*/  IMAD.MOV.U32 R2, RZ, RZ, R14 ;  /* 0x000000ffff027224 */ /* 0x000fe200078e000e */
[----:B------:R-:W1:Y:S01]  /*f8c0*/  S2R R0, SR_CTAID.Y ;  /* 0x0000000000007919 */ /* 0x000e620000002600 */
[----:B------:R-:W-:Y:S01]  /*f8d0*/  ISETP.NE.AND.EX P0, PT, RZ, UR9, PT, P0 ;  /* 0x00000009ff007c0c */ /* 0x000fe2000bf05300 */
[----:B------:R-:W-:-:S12]  /*f8e0*/  IMAD.MOV.U32 R3, RZ, RZ, R16 ;  /* 0x000000ffff037224 */ /* 0x000fd800078e0010 */
[----:B------:R-:W-:Y:S05]  /*f8f0*/  @!P0 BRA `(.L_x_310) ;  /* 0x0000000000288947 */ /* 0x000fea0003800000 */
[----:B------:R-:W-:Y:S02]  /*f900*/  ULDC UR7, c[0x0][0x634] ;  /* 0x00018d0000077ab9 */ /* 0x000fe40000000800 */
[----:B------:R-:W-:-:S05]  /*f910*/  IADD3 R7, P0, R14, UR7, RZ ;  /* 0x000000070e077c10 */ /* 0x000fca000ff1e0ff */
[----:B------:R-:W-:-:S04]  /*f920*/  IMAD.X R13, RZ, RZ, R16, P0 ;  /* 0x000000ffff0d7224 */ /* 0x000fc800000e0610 */
[----:B------:R-:W-:-:S04]  /*f930*/  IMAD.WIDE.U32 R4, R13, UR8, RZ ;  /* 0x000000080d047c25 */ /* 0x000fc8000f8e00ff */
[----:B------:R-:W-:-:S04]  /*f940*/  IMAD.WIDE.U32 R4, P0, R7, UR9, R4 ;  /* 0x0000000907047c25 */ /* 0x000fc8000f800004 */
[----:B------:R-:W-:-:S04]  /*f950*/  IMAD.WIDE.U32 R6, R7, UR8, RZ ;  /* 0x0000000807067c25 */ /* 0x000fc8000f8e00ff */
[----:B------:R-:W-:Y:S01]  /*f960*/  IMAD.X R3, RZ, RZ, RZ, P0 ;  /* 0x000000ffff037224 */ /* 0x000fe200000e06ff */
[----:B------:R-:W-:Y:S01]  /*f970*/  IADD3 RZ, P0, R7, R4, RZ ;  /* 0x0000000407ff7210 */ /* 0x000fe20007f1e0ff */
[----:B------:R-:W-:-:S04]  /*f980*/  IMAD.MOV.U32 R2, RZ, RZ, R5 ;  /* 0x000000ffff027224 */ /* 0x000fc800078e0005 */
[----:B------:R-:W-:-:S08]  /*f990*/  IMAD.WIDE.U32.X R2, R13, UR9, R2, P0 ;  /* 0x000000090d027c25 */ /* 0x000fd000080e0402 */
.L_x_310:
[--C-:B------:R-:W-:Y:S01]  /*f9a0*/  SHF.R.U64 R6, R2, UR10, R3.reuse ;  /* 0x0000000a02067c19 */ /* 0x100fe20008001203 */
[----:B------:R-:W-:Y:S01]  /*f9b0*/  ULDC.64 UR8, c[0x0][0x620] ;  /* 0x0001880000087ab9 */ /* 0x000fe20000000a00 */
[----:B------:R-:W-:Y:S01]  /*f9c0*/  SHF.R.U32.HI R2, RZ, UR10, R3 ;  /* 0x0000000aff027c19 */ /* 0x000fe20008011603 */
[----:B------:R-:W-:Y:S01]  /*f9d0*/  IMAD.MOV.U32 R3, RZ, RZ, R16 ;  /* 0x000000ffff037224 */ /* 0x000fe200078e0010 */
[----:B------:R-:W-:Y:S01]  /*f9e0*/  IADD3 R5, P0, RZ, -R6, RZ ;  /* 0x80000006ff057210 */ /* 0x000fe20007f1e0ff */
[----:B------:R-:W-:Y:S01]  /*f9f0*/  ULDC UR7, c[0x0][0x150] ;  /* 0x0000540000077ab9 */ /* 0x000fe20000000800 */
[----:B0-----:R-:W-:Y:S01]  /*fa00*/  I2FP.F32.U32 R7, R12 ;  /* 0x0000000c00077245 */ /* 0x001fe20000201000 */
[----:B------:R-:W0:Y:S01]  /*fa10*/  LDC R19, c[0x0][0x144] ;  /* 0x00005100ff137b82 */ /* 0x000e220000000800 */
[----:B------:R-:W-:Y:S01]  /*fa20*/  ULDC.64 UR10, c[0x0][0x640] ;  /* 0x00019000000a7ab9 */ /* 0x000fe20000000a00 */
[----:B------:R-:W-:Y:S01]  /*fa30*/  IMAD.X R2, RZ, RZ, ~R2, P0 ;  /* 0x000000ffff027224 */ /* 0x000fe200000e0e02 */
[----:B------:R-:W-:-:S03]  /*fa40*/  ISETP.NE.U32.AND P0, PT, RZ, UR10, PT ;  /* 0x0000000aff007c0c */ /* 0x000fc6000bf05070 */
[----:B------:R-:W-:Y:S01]  /*fa50*/  IMAD R4, R2, UR8, RZ ;  /* 0x0000000802047c24 */ /* 0x000fe2000f8e02ff */
[----:B------:R-:W-:Y:S01]  /*fa60*/  ISETP.NE.AND.EX P0, PT, RZ, UR11, PT, P0 ;  /* 0x0000000bff007c0c */ /* 0x000fe2000bf05300 */
[----:B------:R-:W-:Y:S01]  /*fa70*/  IMAD.MOV.U32 R2, RZ, RZ, R14 ;  /* 0x000000ffff027224 */ /* 0x000fe200078e000e */
[----:B------:R-:W2:Y:S03]  /*fa80*/  LDC R13, c[0x0][0x148] ;  /* 0x00005200ff0d7b82 */ /* 0x000ea60000000800 */
[----:B------:R-:W-:Y:S01]  /*fa90*/  IMAD.WIDE.U32 R2, R5, UR8, R2 ;  /* 0x0000000805027c25 */ /* 0x000fe2000f8e0002 */
[----:B------:R-:W-:-:S03]  /*faa0*/  ULDC UR8, c[0x0][0x154] ;  /* 0x0000550000087ab9 */ /* 0x000fc60000000800 */
[----:B------:R-:W-:Y:S02]  /*fab0*/  IMAD R5, R5, UR9, R4 ;  /* 0x0000000905057c24 */ /* 0x000fe4000f8e0204 */
[----:B------:R-:W-:Y:S01]  /*fac0*/  FMUL R4, R7, UR7 ;  /* 0x0000000707047c20 */ /* 0x000fe20008400000 */
[----:B------:R-:W-:Y:S01]  /*fad0*/  ULDC UR7, c[0x0][0x618] ;  /* 0x0001860000077ab9 */ /* 0x000fe20000000800 */
[----:B------:R-:W-:Y:S01]  /*fae0*/  ULDC UR9, c[0x0][0x608] ;  /* 0x0001820000097ab9 */ /* 0x000fe20000000800 */
[----:B------:R-:W-:-:S03]  /*faf0*/  IMAD.IADD R3, R3, 0x1, R5 ;  /* 0x0000000103037824 */ /* 0x000fc600078e0205 */
[----:B------:R-:W3:Y:S02]  /*fb00*/  F2I.U32.TRUNC.NTZ R4, R4 ;  /* 0x0000000400047305 */ /* 0x000ee4000020f000 */
[----:B------:R-:W-:Y:S02]  /*fb10*/  SHF.R.U64 R7, R2, UR7, R3 ;  /* 0x0000000702077c19 */ /* 0x000fe40008001203 */
[----:B-1----:R-:W-:-:S05]  /*fb20*/  I2FP.F32.U32 R2, R0 ;  /* 0x0000000000027245 */ /* 0x002fca0000201000 */
[----:B------:R-:W-:Y:S01]  /*fb30*/  FMUL R5, R2, UR8 ;  /* 0x0000000802057c20 */ /* 0x000fe20008400000 */
[----:B------:R-:W-:Y:S01]  /*fb40*/  SHF.R.U32.HI R2, RZ, UR7, R3 ;  /* 0x00000007ff027c19 */ /* 0x000fe20008011603 */
[----:B------:R-:W-:Y:S02]  /*fb50*/  ULDC UR7, c[0x0][0x658] ;  /* 0x0001960000077ab9 */ /* 0x000fe40000000800 */
[----:B------:R1:W4:Y:S01]  /*fb60*/  F2I.U32.TRUNC.NTZ R16, R5 ;  /* 0x0000000500107305 */ /* 0x000322000020f000 */
[----:B------:R-:W-:Y:S01]  /*fb70*/  SHF.R.U64 R15, R7, UR9, R2 ;  /* 0x00000009070f7c19 */ /* 0x000fe20008001202 */
[----:B---3--:R-:W-:Y:S01]  /*fb80*/  IMAD.MOV R4, RZ, RZ, -R4 ;  /* 0x000000ffff047224 */ /* 0x008fe200078e0a04 */
[----:B------:R-:W-:-:S03]  /*fb90*/  SHF.R.U32.HI R2, RZ, UR9, R2 ;  /* 0x00000009ff027c19 */ /* 0x000fc60008011602 */
[----:B0-----:R-:W-:Y:S01]  /*fba0*/  IMAD R12, R19, R4, R12 ;  /* 0x00000004130c7224 */ /* 0x001fe200078e020c */
[--C-:B------:R-:W-:Y:S02]  /*fbb0*/  SHF.R.U64 R14, R15, UR7, R2.reuse ;  /* 0x000000070f0e7c19 */ /* 0x100fe40008001202 */
[----:B------:R-:W-:-:S03]  /*fbc0*/  SHF.R.U32.HI R17, RZ, UR7, R2 ;  /* 0x00000007ff117c19 */ /* 0x000fc60008011602 */
[----:B------:R-:W-:Y:S02]  /*fbd0*/  IMAD.MOV.U32 R2, RZ, RZ, R14 ;  /* 0x000000ffff027224 */ /* 0x000fe400078e000e */
[----:B------:R-:W-:Y:S01]  /*fbe0*/  IMAD.MOV.U32 R3, RZ, RZ, R17 ;  /* 0x000000ffff037224 */ /* 0x000fe200078e0011 */
[----:B-12-4-:R-:W-:Y:S06]  /*fbf0*/  @!P0 BRA `(.L_x_311) ;  /* 0x0000000000288947 */ /* 0x016fec0003800000 */
[----:B------:R-:W-:Y:S02]  /*fc00*/  ULDC UR7, c[0x0][0x64c] ;  /* 0x0001930000077ab9 */ /* 0x000fe40000000800 */
[----:B------:R-:W-:-:S05]  /*fc10*/  IADD3 R3, P0, R14, UR7, RZ ;  /* 0x000000070e037c10 */ /* 0x000fca000ff1e0ff */
[----:B------:R-:W-:-:S04]  /*fc20*/  IMAD.X R17, RZ, RZ, R17, P0 ;  /* 0x000000ffff117224 */ /* 0x000fc800000e0611 */
[----:B------:R-:W-:-:S04]  /*fc30*/  IMAD.WIDE.U32 R4, R17, UR10, RZ ;  /* 0x0000000a11047c25 */ /* 0x000fc8000f8e00ff */
[----:B------:R-:W-:-:S04]  /*fc40*/  IMAD.WIDE.U32 R4, P0, R3, UR11, R4 ;  /* 0x0000000b03047c25 */ /* 0x000fc8000f800004 */
[----:B------:R-:W-:-:S04]  /*fc50*/  IMAD.WIDE.U32 R2, R3, UR10, RZ ;  /* 0x0000000a03027c25 */ /* 0x000fc8000f8e00ff */
[----:B------:R-:W-:Y:S01]  /*fc60*/  IMAD.MOV.U32 R2, RZ, RZ, R5 ;  /* 0x000000ffff027224 */ /* 0x000fe200078e0005 */
[----:B------:R-:W-:Y:S01]  /*fc70*/  IADD3 RZ, P1, R3, R4, RZ ;  /* 0x0000000403ff7210 */ /* 0x000fe20007f3e0ff */
[----:B------:R-:W-:-:S04]  /*fc80*/  IMAD.X R3, RZ, RZ, RZ, P0 ;  /* 0x000000ffff037224 */ /* 0x000fc800000e06ff */
[----:B------:R-:W-:-:S08]  /*fc90*/  IMAD.WIDE.U32.X R2, R17, UR11, R2, P1 ;  /* 0x0000000b11027c25 */ /* 0x000fd000088e0402 */
.L_x_311:
[----:B------:R-:W-:Y:S01]  /*fca0*/  ULDC UR7, c[0x0][0x648] ;  /* 0x0001920000077ab9 */ /* 0x000fe20000000800 */
[----:B------:R-:W-:Y:S01]  /*fcb0*/  LOP3.LUT R15, R15, UR6, RZ, 0xc0, !PT ;  /* 0x000000060f0f7c12 */ /* 0x000fe2000f8ec0ff */
[----:B------:R-:W-:Y:S01]  /*fcc0*/  IMAD.MOV R16, RZ, RZ, -R16 ;  /* 0x000000ffff107224 */ /* 0x000fe200078e0a10 */
[----:B------:R-:W-:Y:S01]  /*fcd0*/  SHF.R.U64 R2, R2, UR7, R3 ;  /* 0x0000000702027c19 */ /* 0x000fe20008001203 */
[----:B------:R-:W-:Y:S01]  /*fce0*/  ULDC UR7, c[0x0][0x638] ;  /* 0x00018e0000077ab9 */ /* 0x000fe20000000800 */
[----:B------:R-:W-:Y:S01]  /*fcf0*/  LOP3.LUT R7, R7, UR4, RZ, 0xc0, !PT ;  /* 0x0000000407077c12 */ /* 0x000fe2000f8ec0ff */
[----:B------:R-:W-:Y:S01]  /*fd00*/  @P3 IMAD R12, R13, R16, R0 ;  /* 0x000000100d0c3224 */ /* 0x000fe200078e0200 */
[----:B------:R-:W-:Y:S01]  /*fd10*/  ULDC UR8, c[0x0][0x610] ;  /* 0x0001840000087ab9 */ /* 0x000fe20000000800 */
[----:B------:R-:W-:Y:S02]  /*fd20*/  IMAD.MOV R3, RZ, RZ, -R2 ;  /* 0x000000ffff037224 */ /* 0x000fe400078e0a02 */
[----:B------:R-:W-:-:S02]  /*fd30*/  IMAD R5, R2, UR5, R15 ;  /* 0x0000000502057c24 */ /* 0x000fc4000f8e020f */
[----:B------:R-:W-:Y:S01]  /*fd40*/  IMAD R14, R3, UR7, R14 ;  /* 0x00000007030e7c24 */ /* 0x000fe2000f8e020e */
[----:B------:R-:W-:Y:S01]  /*fd50*/  ULDC UR7, c[0x0][0x600] ;  /* 0x0001800000077ab9 */ /* 0x000fe20000000800 */
[----:B------:R-:W-:Y:S02]  /*fd60*/  IMAD R5, R5, UR8, R12 ;  /* 0x0000000805057c24 */ /* 0x000fe4000f8e020c */
[----:B------:R-:W-:Y:S02]  /*fd70*/  IMAD R14, R14, UR7, R7 ;  /* 0x000000070e0e7c24 */ /* 0x000fe4000f8e0207 */
[----:B------:R-:W-:-:S03]  /*fd80*/  IMAD.MOV.U32 R0, RZ, RZ, 0x1 ;  /* 0x00000001ff007424 */ /* 0x000fc600078e00ff */
[----:B------:R-:W-:Y:S02]  /*fd90*/  SEL R7, R14, R5, !P3 ;  /* 0x000000050e077207 */ /* 0x000fe40005800000 */
[----:B------:R-:W-:-:S07]  /*fda0*/  SEL R5, R5, R14, !P3 ;  /* 0x0000000e05057207 */ /* 0x000fce0005800000 */
.L_x_309:
[----:B------:R-:W-:Y:S05]  /*fdb0*/  BSYNC B1 ;  /* 0x0000000000017941 */ /* 0x000fea0003800000 */
.L_x_308:
[----:B------:R-:W-:-:S13]  /*fdc0*/  LOP3.LUT P0, RZ, R0, 0xff, RZ, 0xc0, !PT ;  /* 0x000000ff00ff7812 */ /* 0x000fda000780c0ff */
[----:B------:R-:W-:Y:S05]  /*fdd0*/  @P0 BRA `(.L_x_312) ;  /* 0xfffffff400180947 */ /* 0x000fea000383ffff */
[----:B------:R-:W-:Y:S05]  /*fde0*/  BSYNC B0 ;  /* 0x0000000000007941 */ /* 0x000fea0003800000 */
.L_x_301:
[----:B------:R-:W-:-:S03]  /*fdf0*/  UMOV UR7, 0xffffffff ;  /* 0xffffffff00077882 */ /* 0x000fc60000000000 */
[----:B------:R-:W-:Y:S05]  /*fe00*/  BRA.DIV UR7, `(.L_x_313) ;  /* 0x0000000607287947 */ /* 0x000fea000b800000 */
[----:B------:R-:W-:-:S13]  /*fe10*/  ELECT P0, URZ, PT ;  /* 0x00000000003f782f */ /* 0x000fda0003800000 */
.L_x_327:
[----:B------:R-:W-:Y:S04]  /*fe20*/  BSSY B0, `(.L_x_314) ;  /* 0x000002c000007945 */ /* 0x000fe80003800000 */
[----:B------:R-:W-:Y:S05]  /*fe30*/  @!P0 BRA `(.L_x_315) ;  /* 0x0000000000a88947 */ /* 0x000fea0003800000 */
[----:B------:R-:W-:-:S04]  /*fe40*/  ULOP3.LUT UR7, UR13, 0x2, URZ, 0xfc, !UPT ;  /* 0x000000020d077892 */ /* 0x000fc8000f8efc3f */
[----:B------:R-:W-:-:S06]  /*fe50*/  UISETP.NE.AND UP0, UPT, UR7, 0x3, UPT ;  /* 0x000000030700788c */ /* 0x000fcc000bf05270 */
[----:B------:R-:W-:-:S13]  /*fe60*/  PLOP3.LUT P0, PT, PT, PT, UP0, 0x80, 0x0 ;  /* 0x000000000000781c */ /* 0x000fda0003f0f008 */
[----:B------:R-:W-:Y:S05]  /*fe70*/  @!P0 BRA `(.L_x_316) ;  /* 0x0000000000048947 */ /* 0x000fea0003800000 */
[----:B------:R-:W-:Y:S01]  /*fe80*/  BPT.TRAP 0x1 ;  /* 0x000000040000795c */ /* 0x000fe20000300000 */
.L_x_316:
[----:B------:R-:W0:Y:S01]  /*fe90*/  S2R R3, SR_CgaCtaId ;  /* 0x0000000000037919 */ /* 0x000e220000008800 */
[----:B------:R-:W-:Y:S02]  /*fea0*/  MOV R0, 0x400 ;  /* 0x0000040000007802 */ /* 0x000fe40000000f00 */
[----:B------:R-:W-:Y:S02]  /*feb0*/  SHF.L.U32 R2, R11, 0x1f, RZ ;  /* 0x0000001f0b027819 */ /* 0x000fe400000006ff */
[----:B0-----:R-:W-:-:S05]  /*fec0*/  LEA R3, R3, R0, 0x18 ;  /* 0x0000000003037211 */ /* 0x001fca00078ec0ff */
[----:B------:R-:W-:-:S04]  /*fed0*/  VIADD R3, R3, 0x20 ;  /* 0x0000002003037836 */ /* 0x000fc80000000000 */
[C---:B------:R-:W-:Y:S02]  /*fee0*/  IMAD R5, R10.reuse, 0x8, R3 ;  /* 0x000000080a057824 */ /* 0x040fe400078e0203 */
[----:B------:R-:W-:Y:S02]  /*fef0*/  VIADD R10, R10, 0x1 ;  /* 0x000000010a0a7836 */ /* 0x000fe40000000000 */
[----:B------:R-:W0:Y:S03]  /*ff00*/  SYNCS.PHASECHK.TRANS64.TRYWAIT P0, [R5+URZ], R2 ;  /* 0x00000002050075a7 */ /* 0x000e26000800017f */
[----:B------:R-:W-:-:S04]  /*ff10*/  ISETP.NE.AND P1, PT, R10, 0x4, PT ;  /* 0x000000040a00780c */ /* 0x000fc80003f25270 */
[----:B------:R-:W-:Y:S02]  /*ff20*/  SEL R0, RZ, 0x1, P1 ;  /* 0x00000001ff007807 */ /* 0x000fe40000800000 */
[----:B------:R-:W-:Y:S02]  /*ff30*/  SEL R10, R10, RZ, P1 ;  /* 0x000000ff0a0a7207 */ /* 0x000fe40000800000 */
[----:B------:R-:W-:-:S03]  /*ff40*/  LOP3.LUT R11, R11, R0, RZ, 0x3c, !PT ;  /* 0x000000000b0b7212 */ /* 0x000fc600078e3cff */
[----:B------:R-:W-:Y:S01]  /*ff50*/  IMAD R7, R10, 0x8, R3 ;  /* 0x000000080a077824 */ /* 0x000fe200078e0203 */
[----:B------:R-:W-:Y:S01]  /*ff60*/  SHF.L.U32 R4, R11, 0x1f, RZ ;  /* 0x0000001f0b047819 */ /* 0x000fe200000006ff */
[----:B0-----:R-:W-:Y:S06]  /*ff70*/  @!P0 BRA `(.L_x_317) ;  /* 0x0000000000ec8947 */ /* 0x001fec0003800000 */
.L_x_328:
[----:B------:R-:W1:Y:S01]  /*ff80*/  SYNCS.PHASECHK.TRANS64.TRYWAIT P0, [R7+URZ], R4 ;  /* 0x00000004070075a7 */ /* 0x000e62000800017f */
[----:B------:R-:W-:-:S05]  /*ff90*/  VIADD R0, R10, 0x1 ;  /* 0x000000010a007836 */ /* 0x000fca0000000000 */
[----:B------:R-:W-:-:S04]  /*ffa0*/  ISETP.NE.AND P1, PT, R0, 0x4, PT ;  /* 0x000000040000780c */ /* 0x000fc80003f25270 */
[----:B0-----:R-:W-:Y:S02]  /*ffb0*/  SEL R2, RZ, 0x1, P1 ;  /* 0x00000001ff027807 */ /* 0x001fe40000800000 */
[----:B------:R-:W-:Y:S02]  /*ffc0*/  SEL R0, R0, RZ, P1 ;  /* 0x000000ff00007207 */ /* 0x000fe40000800000 */
[----:B------:R-:W-:-:S03]  /*ffd0*/  LOP3.LUT R11, R11, R2, RZ, 0x3c, !PT ;  /* 0x000000020b0b7212 */ /* 0x000fc600078e3cff */
[----:B------:R-:W-:Y:S01]  /*ffe0*/  IMAD R6, R0, 0x8, R3 ;  /* 0x0000000800067824 */ /* 0x000fe200078e0203 */
[----:B------:R-:W-:Y:S01]  /*fff0*/  SHF.L.U32 R5, R11, 0x1f, RZ ;  /* 0x0000001f0b057819 */ /* 0x000fe200000006ff */
[----:B-1----:R-:W-:Y:S06]  /*10000*/  @!P0 BRA `(.L_x_318) ;  /* 0x0000000000dc8947 */ /* 0x002fec0003800000 */
.L_x_329:
[----:B------:R-:W1:Y:S01]  /*10010*/  SYNCS.PHASECHK.TRANS64.TRYWAIT P0, [R6+URZ], R5 ;  /* 0x00000005060075a7 */ /* 0x000e62000800017f */
[----:B------:R-:W-:-:S05]  /*10020*/  VIADD R0, R0, 0x1 ;  /* 0x0000000100007836 */ /* 0x000fca0000000000 */
[----:B------:R-:W-:-:S04]  /*10030*/  ISETP.NE.AND P1, PT, R0, 0x4, PT ;  /* 0x000000040000780c */ /* 0x000fc80003f25270 */
[----:B------:R-:W-:Y:S02]  /*10040*/  SEL R2, RZ, 0x1, P1 ;  /* 0x00000001ff027807 */ /* 0x000fe40000800000 */
[----:B------:R-:W-:Y:S02]  /*10050*/  SEL R0, R0, RZ, P1 ;  /* 0x000000ff00007207 */ /* 0x000fe40000800000 */
[----:B------:R-:W-:Y:S01]  /*10060*/  LOP3.LUT R2, R11, R2, RZ, 0x3c, !PT ;  /* 0x000000020b027212 */ /* 0x000fe200078e3cff */
[----:B-1----:R-:W-:Y:S06]  /*10070*/  @!P0 BRA `(.L_x_319) ;  /* 0x0000000000d48947 */ /* 0x002fec0003800000 */
.L_x_330:
[----:B------:R-:W-:Y:S01]  /*10080*/  IMAD R3, R0, 0x8, R3 ;  /* 0x0000000800037824 */ /* 0x000fe200078e0203 */
[----:B------:R-:W-:-:S07]  /*10090*/  SHF.L.U32 R0, R2, 0x1f, RZ ;  /* 0x0000001f02007819 */ /* 0x000fce00000006ff */
.L_x_320:
[----:B--2---:R2:W3:Y:S02]  /*100a0*/  SYNCS.PHASECHK.TRANS64.TRYWAIT P0, [R3+URZ], R0 ;  /* 0x00000000030075a7 */ /* 0x0044e4000800017f */
[----:B---3--:R-:W-:Y:S05]  /*100b0*/  @!P0 NANOSLEEP.SYNCS 0x989680 ;  /* 0x009896800000895d */ /* 0x008fea0003900000 */
[----:B------:R-:W3:Y:S02]  /*100c0*/  @!P0 SYNCS.PHASECHK.TRANS64 P0, [R3+URZ], R0 ;  /* 0x00000000030085a7 */ /* 0x000ee4000800007f */
[----:B---3--:R-:W-:Y:S05]  /*100d0*/  @!P0 BRA `(.L_x_320) ;  /* 0xfffffffc00f08947 */ /* 0x008fea000383ffff */
.L_x_315:
[----:B------:R-:W-:Y:S05]  /*100e0*/  BSYNC B0 ;  /* 0x0000000000007941 */ /* 0x000fea0003800000 */
.L_x_314:
[----:B------:R-:W-:Y:S05]  /*100f0*/  EXIT ;  /* 0x000000000000794d */ /* 0x000fea0003800000 */
.L_x_21:
[----:B-1----:R-:W-:-:S04]  /*10100*/  IMAD.U32 R3, RZ, RZ, UR6 ;  /* 0x00000006ff037e24 */ /* 0x002fc8000f8e00ff */
[----:B------:R1:W2:Y:S03]  /*10110*/  SYNCS.PHASECHK.TRANS64.TRYWAIT P1, [R3+URZ], R0 ;  /* 0x00000000030075a7 */ /* 0x0002a6000802017f */
[----:B--2---:R-:W-:Y:S05]  /*10120*/  @!P1 NANOSLEEP.SYNCS 0x989680 ;  /* 0x009896800000995d */ /* 0x004fea0003900000 */
[----:B------:R-:W2:Y:S02]  /*10130*/  @!P1 SYNCS.PHASECHK.TRANS64 P1, [R3+URZ], R0 ;  /* 0x00000000030095a7 */ /* 0x000ea4000802007f */
[----:B--2---:R-:W-:Y:S05]  /*10140*/  @!P1 BRA `(.L_x_21) ;  /* 0xfffffffc00ec9947 */ /* 0x004fea000383ffff */
[----:B------:R-:W-:Y:S05]  /*10150*/  BRA `(.L_x_20) ;  /* 0xffffff1c00107947 */ /* 0x000fea000383ffff */
.L_x_27:
[----:B-----5:R1:W-:Y:S02]  /*10160*/  STL [R1+0x8c], R0 ;  /* 0x00008c0001007387 */ /* 0x0203e40000100800 */
[----:B-1----:R-:W-:-:S04]  /*10170*/  IMAD.U32 R0, RZ, RZ, UR9 ;  /* 0x00000009ff007e24 */ /* 0x002fc8000f8e00ff */
[----:B------:R1:W3:Y:S03]  /*10180*/  SYNCS.PHASECHK.TRANS64.TRYWAIT P1, [R0+URZ], R229 ;  /* 0x000000e5000075a7 */ /* 0x0002e6000802017f */
[----:B---3--:R-:W-:Y:S05]  /*10190*/  @!P1 NANOSLEEP.SYNCS 0x989680 ;  /* 0x009896800000995d */ /* 0x008fea0003900000 */
[----:B------:R1:W3:Y:S02]  /*101a0*/  @!P1 SYNCS.PHASECHK.TRANS64 P1, [R0+URZ], R229 ;  /* 0x000000e5000095a7 */ /* 0x0002e4000802007f */
[----:B-1----:R1:W5:Y:S02]  /*101b0*/  LDL.LU R0, [R1+0x8c] ;  /* 0x00008c0001007983 */ /* 0x0023640000300800 */
[----:B-1-3--:R-:W-:Y:S05]  /*101c0*/  @!P1 BRA `(.L_x_27) ;  /* 0xfffffffc00e49947 */ /* 0x00afea000383ffff */
[----:B------:R-:W-:Y:S05]  /*101d0*/  BRA `(.L_x_26) ;  /* 0xffffff2c00707947 */ /* 0x000fea000383ffff */
.L_x_302:
[----:B------:R-:W-:Y:S01]  /*101e0*/  BSSY B1, `(.L_x_321) ;  /* 0x0000006000017945 */ /* 0x000fe20003800000 */
[----:B------:R-:W-:-:S07]  /*101f0*/  IMAD.MOV.U32 R0, RZ, RZ, -0x1 ;  /* 0xffffffffff007424 */ /* 0x000fce00078e00ff */
[----:B------:R-:W-:Y:S05]  /*10200*/  WARPSYNC.COLLECTIVE R0, `(.L_x_322) ;  /* 0x00000000000c7348 */ /* 0x000fea0003c00000 */
[----:B------:R-:W-:Y:S02]  /*10210*/  ELECT P0, UR62, PT ;  /* 0x00000000003e782f */ /* 0x000fe40003800000 */
[----:B------:R-:W-:Y:S01]  /*10220*/  MOV R0, UR62 ;  /* 0x0000003e00007c02 */ /* 0x000fe20008000f00 */
[----:B------:R-:W-:Y:S10]  /*10230*/  ENDCOLLECTIVE ;  /* 0x000000000000791b */ /* 0x000ff40003800000 */
.L_x_322:
[----:B------:R-:W-:Y:S05]  /*10240*/  BSYNC B1 ;  /* 0x0000000000017941 */ /* 0x000fea0003800000 */
.L_x_321:
[----:B------:R-:W-:Y:S05]  /*10250*/  BRA `(.L_x_323) ;  /* 0xfffffff000047947 */ /* 0x000fea000383ffff */
.L_x_305:
[----:B0-----:R0:W2:Y:S02]  /*10260*/  SYNCS.PHASECHK.TRANS64.TRYWAIT P0, [R5+URZ+0x20], R2 ;  /* 0x00002002050075a7 */ /* 0x0010a4000800017f */
[----:B--2---:R-:W-:Y:S05]  /*10270*/  @!P0 NANOSLEEP.SYNCS 0x989680 ;  /* 0x009896800000895d */ /* 0x004fea0003900000 */
[----:B------:R-:W2:Y:S02]  /*10280*/  @!P0 SYNCS.PHASECHK.TRANS64 P0, [R5+URZ+0x20], R2 ;  /* 0x00002002050085a7 */ /* 0x000ea4000800007f */
[----:B--2---:R-:W-:Y:S05]  /*10290*/  @!P0 BRA `(.L_x_305) ;  /* 0xfffffffc00f08947 */ /* 0x004fea000383ffff */
[----:B------:R-:W-:Y:S05]  /*102a0*/  BRA `(.L_x_324) ;  /* 0xfffffff000487947 */ /* 0x000fea000383ffff */
.L_x_313:
[----:B------:R-:W-:Y:S01]  /*102b0*/  BSSY B0, `(.L_x_325) ;  /* 0x0000006000007945 */ /* 0x000fe20003800000 */
[----:B------:R-:W-:-:S07]  /*102c0*/  IMAD.MOV.U32 R0, RZ, RZ, -0x1 ;  /* 0xffffffffff007424 */ /* 0x000fce00078e00ff */
[----:B------:R-:W-:Y:S05]  /*102d0*/  WARPSYNC.COLLECTIVE R0, `(.L_x_326) ;  /* 0x00000000000c7348 */ /* 0x000fea0003c00000 */
[----:B------:R-:W-:Y:S02]  /*102e0*/  ELECT P0, UR62, PT ;  /* 0x00000000003e782f */ /* 0x000fe40003800000 */
[----:B------:R-:W-:Y:S01]  /*102f0*/  MOV R0, UR62 ;  /* 0x0000003e00007c02 */ /* 0x000fe20008000f00 */
[----:B------:R-:W-:Y:S10]  /*10300*/  ENDCOLLECTIVE ;  /* 0x000000000000791b */ /* 0x000ff40003800000 */
.L_x_326:
[----:B------:R-:W-:Y:S05]  /*10310*/  BSYNC B0 ;  /* 0x0000000000007941 */ /* 0x000fea0003800000 */
.L_x_325:
[----:B------:R-:W-:Y:S05]  /*10320*/  BRA `(.L_x_327) ;  /* 0xfffffff800bc7947 */ /* 0x000fea000383ffff */
.L_x_317:
[----:B0-----:R0:W1:Y:S02]  /*10330*/  SYNCS.PHASECHK.TRANS64.TRYWAIT P0, [R5+URZ], R2 ;  /* 0x00000002050075a7 */ /* 0x001064000800017f */
[----:B-1----:R-:W-:Y:S05]  /*10340*/  @!P0 NANOSLEEP.SYNCS 0x989680 ;  /* 0x009896800000895d */ /* 0x002fea0003900000 */
[----:B------:R-:W1:Y:S02]  /*10350*/  @!P0 SYNCS.PHASECHK.TRANS64 P0, [R5+URZ], R2 ;  /* 0x00000002050085a7 */ /* 0x000e64000800007f */
[----:B-1----:R-:W-:Y:S05]  /*10360*/  @!P0 BRA `(.L_x_317) ;  /* 0xfffffffc00f08947 */ /* 0x002fea000383ffff */
[----:B------:R-:W-:Y:S05]  /*10370*/  BRA `(.L_x_328) ;  /* 0xfffffffc00007947 */ /* 0x000fea000383ffff */
.L_x_318:
[----:B0-----:R0:W1:Y:S02]  /*10380*/  SYNCS.PHASECHK.TRANS64.TRYWAIT P0, [R7+URZ], R4 ;  /* 0x00000004070075a7 */ /* 0x001064000800017f */
[----:B-1----:R-:W-:Y:S05]  /*10390*/  @!P0 NANOSLEEP.SYNCS 0x989680 ;  /* 0x009896800000895d */ /* 0x002fea0003900000 */
[----:B------:R-:W1:Y:S02]  /*103a0*/  @!P0 SYNCS.PHASECHK.TRANS64 P0, [R7+URZ], R4 ;  /* 0x00000004070085a7 */ /* 0x000e64000800007f */
[----:B-1----:R-:W-:Y:S05]  /*103b0*/  @!P0 BRA `(.L_x_318) ;  /* 0xfffffffc00f08947 */ /* 0x002fea000383ffff */
[----:B------:R-:W-:Y:S05]  /*103c0*/  BRA `(.L_x_329) ;  /* 0xfffffffc00107947 */ /* 0x000fea000383ffff */
.L_x_319:
[----:B-1----:R1:W2:Y:S02]  /*103d0*/  SYNCS.PHASECHK.TRANS64.TRYWAIT P0, [R6+URZ], R5 ;  /* 0x00000005060075a7 */ /* 0x0022a4000800017f */
[----:B--2---:R-:W-:Y:S05]  /*103e0*/  @!P0 NANOSLEEP.SYNCS 0x989680 ;  /* 0x009896800000895d */ /* 0x004fea0003900000 */
[----:B------:R-:W2:Y:S02]  /*103f0*/  @!P0 SYNCS.PHASECHK.TRANS64 P0, [R6+URZ], R5 ;  /* 0x00000005060085a7 */ /* 0x000ea4000800007f */
[----:B--2---:R-:W-:Y:S05]  /*10400*/  @!P0 BRA `(.L_x_319) ;  /* 0xfffffffc00f08947 */ /* 0x004fea000383ffff */
[----:B------:R-:W-:Y:S05]  /*10410*/  BRA `(.L_x_330) ;  /* 0xfffffffc00187947 */ /* 0x000fea000383ffff */
.L_x_331:
[----:B------:R-:W-:-:S00]  /*10420*/  BRA `(.L_x_331) ;  /* 0xfffffffc00fc7947 */ /* 0x000fc0000383ffff */
[----:B------:R-:W-:-:S00]  /*10430*/  NOP ;  /* 0x0000000000007918 */ /* 0x000fc00000000000 */
        /* <DEDUP_REMOVED lines=12> */
.L_x_332:


//--------------------- .nv.shared._ZN7cutlass13device_kernelINS_4gemm6kernel13GemmUniversalIN4cute5tupleIJiiiiEEENS1_10collective13CollectiveMmaINS1_37MainloopSm90TmaGmmaWarpSpecializedFP8ILi4ENS5_IJNS4_1CILi1EEENSA_ILi2EEESB_EEENS1_35KernelTmaWarpSpecializedCooperativeEEENS5_IJNSA_ILi128EEENSA_ILi256EEENSA_ILi32EEEEEENS_12float_e5m2_tENS5_IJlSB_lEEESK_SL_NS4_8TiledMMAINS4_8MMA_AtomIJNS4_4SM904GMMA31MMA_64x256x32_F32E5M2E5M2_SS_TNILNSP_7ScaleInE1ELSR_1EEEEEENS4_6LayoutINS5_IJSC_SB_SB_EEENS5_IJSB_NSA_ILi0EEESW_EEEEENS5_IJNS4_10UnderscoreESZ_SZ_EEEEENS4_23SM90_TMA_LOAD_MULTICASTENS4_14ComposedLayoutINS4_7SwizzleILi1ELi4ELi3EEENS4_18smem_ptr_flag_bitsILi8EEENSU_INS5_IJNSA_ILi8EEESI_EEENS5_IJSI_SB_EEEEEEEvNS4_8identityENS4_13SM90_TMA_LOADES1C_vS1D_EENS_8epilogue10collective6detail29Sm90TmaWarpSpecializedAdapterINS1H_15DefaultEpilogueISK_SL_SL_NS1G_6thread17LinearCombinationISK_Li1EffLNS1L_9ScaleType4KindE0ELNS_15FloatRoundStyleE2ESK_EENS1_15EpilogueDefaultEEEEEvvEEEEvNT_6ParamsE --------------------------
	.section	.nv.shared._ZN7cutlass13device_kernelINS_4gemm6kernel13GemmUniversalIN4cute5tupleIJiiiiEEENS1_10collective13CollectiveMmaINS1_37MainloopSm90TmaGmmaWarpSpecializedFP8ILi4ENS5_IJNS4_1CILi1EEENSA_ILi2EEESB_EEENS1_35KernelTmaWarpSpecializedCooperativeEEENS5_IJNSA_ILi128EEENSA_ILi256EEENSA_ILi32EEEEEENS_12float_e5m2_tENS5_IJlSB_lEEESK_SL_NS4_8TiledMMAINS4_8MMA_AtomIJNS4_4SM904GMMA31MMA_64x256x32_F32E5M2E5M2_SS_TNILNSP_7ScaleInE1ELSR_1EEEEEENS4_6LayoutINS5_IJSC_SB_SB_EEENS5_IJSB_NSA_ILi0EEESW_EEEEENS5_IJNS4_10UnderscoreESZ_SZ_EEEEENS4_23SM90_TMA_LOAD_MULTICASTENS4_14ComposedLayoutINS4_7SwizzleILi1ELi4ELi3EEENS4_18smem_ptr_flag_bitsILi8EEENSU_INS5_IJNSA_ILi8EEESI_EEENS5_IJSI_SB_EEEEEEEvNS4_8identityENS4_13SM90_TMA_LOADES1C_vS1D_EENS_8epilogue10collective6detail29Sm90TmaWarpSpecializedAdapterINS1H_15DefaultEpilogueISK_SL_SL_NS1G_6thread17LinearCombinationISK_Li1EffLNS1L_9ScaleType4KindE0ELNS_15FloatRoundStyleE2ESK_EENS1_15EpilogueDefaultEEEEEvvEEEEvNT_6ParamsE,"aw",@nobits
	.sectionflags	@""
	.align	16
	.zero		1024


//--------------------- .nv.shared.reserved.0     --------------------------
	.section	.nv.shared.reserved.0,"aw",@nobits
	.weak		__nv_reservedSMEM_offset_0_alias
	.size		__nv_reservedSMEM_offset_0_alias, 0, 0
	.other		__nv_reservedSMEM_offset_0_alias,@"STO_CUDA_RESERVED_SHARED STV_DEFAULT"
__nv_reservedSMEM_offset_0_alias:
	.zero		0


//--------------------- .nv.global                --------------------------
	.section	.nv.global,"aw",@nobits
.nv.global:
	.type		_ZN39_INTERNAL_1d4595e9_4_k_cu_21bcbeaf_46504cute1_E,@object
	.size		_ZN39_INTERNAL_1d4595e9_4_k_cu_21bcbeaf_46504cute1_E,(_ZN39_INTERNAL_1d4595e9_4_k_cu_21bcbeaf_46504cuda3std3__45__cpo6cbeginE - _ZN39_INTERNAL_1d4595e9_4_k_cu_21bcbeaf_46504cute1_E)
_ZN39_INTERNAL_1d4595e9_4_k_cu_21bcbeaf_46504cute1_E:
	.zero		1
	.type		_ZN39_INTERNAL_1d4595e9_4_k_cu_21bcbeaf_46504cuda3std3__45__cpo6cbeginE,@object
	.size		_ZN39_INTERNAL_1d4595e9_4_k_cu_21bcbeaf_46504cuda3std3__45__cpo6cbeginE,(_ZN39_INTERNAL_1d4595e9_4_k_cu_21bcbeaf_46504cuda3std3__48in_placeE - _ZN39_INTERNAL_1d4595e9_4_k_cu_21bcbeaf_46504cuda3std3__45__cpo6cbeginE)
_ZN39_INTERNAL_1d4595e9_4_k_cu_21bcbeaf_46504cuda3std3__45__cpo6cbeginE:
	.zero		1
	.type		_ZN39_INTERNAL_1d4595e9_4_k_cu_21bcbeaf_46504cuda3std3__48in_placeE,@object
	.size		_ZN39_INTERNAL_1d4595e9_4_k_cu_21bcbeaf_46504cuda3std3__48in_placeE,(_ZN39_INTERNAL_1d4595e9_4_k_cu_21bcbeaf_46504cuda3std6ranges3__45__cpo9iter_moveE - _ZN39_INTERNAL_1d4595e9_4_k_cu_21bcbeaf_46504cuda3std3__48in_placeE)
_ZN39_INTERNAL_1d4595e9_4_k_cu_21bcbeaf_46504cuda3std3__48in_placeE:
	.zero		1
	.type		_ZN39_INTERNAL_1d4595e9_4_k_cu_21bcbeaf_46504cuda3std6ranges3__45__cpo9iter_moveE,@object
	.size		_ZN39_INTERNAL_1d4595e9_4_k_cu_21bcbeaf_46504cuda3std6ranges3__45__cpo9iter_moveE,(_ZN39_INTERNAL_1d4595e9_4_k_cu_21bcbeaf_46504cuda3std3__45__cpo5beginE - _ZN39_INTERNAL_1d4595e9_4_k_cu_21bcbeaf_46504cuda3std6ranges3__45__cpo9iter_moveE)
_ZN39_INTERNAL_1d4595e9_4_k_cu_21bcbeaf_46504cuda3std6ranges3__45__cpo9iter_moveE:
	.zero		1
	.type		_ZN39_INTERNAL_1d4595e9_4_k_cu_21bcbeaf_46504cuda3std3__45__cpo5beginE,@object
	.size		_ZN39_INTERNAL_1d4595e9_4_k_cu_21bcbeaf_46504cuda3std3__45__cpo5beginE,(_ZN39_INTERNAL_1d4595e9_4_k_cu_21bcbeaf_46504cuda3std3__441_GLOBAL__N__1d4595e9_4_k_cu_21bcbeaf_46506ignoreE - _ZN39_INTERNAL_1d4595e9_4_k_cu_21bcbeaf_46504cuda3std3__45__cpo5beginE)
_ZN39_INTERNAL_1d4595e9_4_k_cu_21bcbeaf_46504cuda3std3__45__cpo5beginE:
	.zero		1
	.type		_ZN39_INTERNAL_1d4595e9_4_k_cu_21bcbeaf_46504cuda3std3__441_GLOBAL__N__1d4595e9_4_k_cu_21bcbeaf_46506ignoreE,@object
	.size		_ZN39_INTERNAL_1d4595e9_4_k_cu_21bcbeaf_46504cuda3std3__441_GLOBAL__N__1d4595e9_4_k_cu_21bcbeaf_46506ignoreE,(_ZN39_INTERNAL_1d4595e9_4_k_cu_21bcbeaf_46504cute7productE - _ZN39_INTERNAL_1d4595e9_4_k_cu_21bcbeaf_46504cuda3std3__441_GLOBAL__N__1d4595e9_4_k_cu_21bcbeaf_46506ignoreE)
_ZN39_INTERNAL_1d4595e9_4_k_cu_21bcbeaf_46504cuda3std3__441_GLOBAL__N__1d4595e9_4_k_cu_21bcbeaf_46506ignoreE:
	.zero		1
	.type		_ZN39_INTERNAL_1d4595e9_4_k_cu_21bcbeaf_46504cute7productE,@object
	.size		_ZN39_INTERNAL_1d4595e9_4_k_cu_21bcbeaf_46504cute7productE,(_ZN39_INTERNAL_1d4595e9_4_k_cu_21bcbeaf_46504cuda3std3__45__cpo3endE - _ZN39_INTERNAL_1d4595e9_4_k_cu_21bcbeaf_46504cute7productE)
_ZN39_INTERNAL_1d4595e9_4_k_cu_21bcbeaf_46504cute7productE:
	.zero		1
	.type		_ZN39_INTERNAL_1d4595e9_4_k_cu_21bcbeaf_46504cuda3std3__45__cpo3endE,@object
	.size		_ZN39_INTERNAL_1d4595e9_4_k_cu_21bcbeaf_46504cuda3std3__45__cpo3endE,(_ZN39_INTERNAL_1d4595e9_4_k_cu_21bcbeaf_46504cuda3std3__419piecewise_constructE - _ZN39_INTERNAL_1d4595e9_4_k_cu_21bcbeaf_46504cuda3std3__45__cpo3endE)
_ZN39_INTERNAL_1d4595e9_4_k_cu_21bcbeaf_46504cuda3std3__45__cpo3endE:
	.zero		1
	.type		_ZN39_INTERNAL_1d4595e9_4_k_cu_21bcbeaf_46504cuda3std3__419piecewise_constructE,@object
	.size		_ZN39_INTERNAL_1d4595e9_4_k_cu_21bcbeaf_46504cuda3std3__419piecewise_constructE,(_ZN39_INTERNAL_1d4595e9_4_k_cu_21bcbeaf_46504cuda3std3__45__cpo4cendE - _ZN39_INTERNAL_1d4595e9_4_k_cu_21bcbeaf_46504cuda3std3__419piecewise_constructE)
_ZN39_INTERNAL_1d4595e9_4_k_cu_21bcbeaf_46504cuda3std3__419piecewise_constructE:
	.zero		1
	.type		_ZN39_INTERNAL_1d4595e9_4_k_cu_21bcbeaf_46504cuda3std3__45__cpo4cendE,@object
	.size		_ZN39_INTERNAL_1d4595e9_4_k_cu_21bcbeaf_46504cuda3std3__45__cpo4cendE,(_ZN39_INTERNAL_1d4595e9_4_k_cu_21bcbeaf_46504cuda3std6ranges3__45__cpo4swapE - _ZN39_INTERNAL_1d4595e9_4_k_cu_21bcbeaf_46504cuda3std3__45__cpo4cendE)
_ZN39_INTERNAL_1d4595e9_4_k_cu_21bcbeaf_46504cuda3std3__45__cpo4cendE:
	.zero		1
	.type		_ZN39_INTERNAL_1d4595e9_4_k_cu_21bcbeaf_46504cuda3std6ranges3__45__cpo4swapE,@object
	.size		_ZN39_INTERNAL_1d4595e9_4_k_cu_21bcbeaf_46504cuda3std6ranges3__45__cpo4swapE,(.L_7 - _ZN39_INTERNAL_1d4595e9_4_k_cu_21bcbeaf_46504cuda3std6ranges3__45__cpo4swapE)
_ZN39_INTERNAL_1d4595e9_4_k_cu_21bcbeaf_46504cuda3std6ranges3__45__cpo4swapE:
	.zero		1
.L_7:


//--------------------- .nv.constant0._ZN7cutlass13device_kernelINS_4gemm6kernel13GemmUniversalIN4cute5tupleIJiiiiEEENS1_10collective13CollectiveMmaINS1_37MainloopSm90TmaGmmaWarpSpecializedFP8ILi4ENS5_IJNS4_1CILi1EEENSA_ILi2EEESB_EEENS1_35KernelTmaWarpSpecializedCooperativeEEENS5_IJNSA_ILi128EEENSA_ILi256EEENSA_ILi32EEEEEENS_12float_e5m2_tENS5_IJlSB_lEEESK_SL_NS4_8TiledMMAINS4_8MMA_AtomIJNS4_4SM904GMMA31MMA_64x256x32_F32E5M2E5M2_SS_TNILNSP_7ScaleInE1ELSR_1EEEEEENS4_6LayoutINS5_IJSC_SB_SB_EEENS5_IJSB_NSA_ILi0EEESW_EEEEENS5_IJNS4_10UnderscoreESZ_SZ_EEEEENS4_23SM90_TMA_LOAD_MULTICASTENS4_14ComposedLayoutINS4_7SwizzleILi1ELi4ELi3EEENS4_18smem_ptr_flag_bitsILi8EEENSU_INS5_IJNSA_ILi8EEESI_EEENS5_IJSI_SB_EEEEEEEvNS4_8identityENS4_13SM90_TMA_LOADES1C_vS1D_EENS_8epilogue10collective6detail29Sm90TmaWarpSpecializedAdapterINS1H_15DefaultEpilogueISK_SL_SL_NS1G_6thread17LinearCombinationISK_Li1EffLNS1L_9ScaleType4KindE0ELNS_15FloatRoundStyleE2ESK_EENS1_15EpilogueDefaultEEEEEvvEEEEvNT_6ParamsE --------------------------
	.section	.nv.constant0._ZN7cutlass13device_kernelINS_4gemm6kernel13GemmUniversalIN4cute5tupleIJiiiiEEENS1_10collective13CollectiveMmaINS1_37MainloopSm90TmaGmmaWarpSpecializedFP8ILi4ENS5_IJNS4_1CILi1EEENSA_ILi2EEESB_EEENS1_35KernelTmaWarpSpecializedCooperativeEEENS5_IJNSA_ILi128EEENSA_ILi256EEENSA_ILi32EEEEEENS_12float_e5m2_tENS5_IJlSB_lEEESK_SL_NS4_8TiledMMAINS4_8MMA_AtomIJNS4_4SM904GMMA31MMA_64x256x32_F32E5M2E5M2_SS_TNILNSP_7ScaleInE1ELSR_1EEEEEENS4_6LayoutINS5_IJSC_SB_SB_EEENS5_IJSB_NSA_ILi0EEESW_EEEEENS5_IJNS4_10UnderscoreESZ_SZ_EEEEENS4_23SM90_TMA_LOAD_MULTICASTENS4_14ComposedLayoutINS4_7SwizzleILi1ELi4ELi3EEENS4_18smem_ptr_flag_bitsILi8EEENSU_INS5_IJNSA_ILi8EEESI_EEENS5_IJSI_SB_EEEEEEEvNS4_8identityENS4_13SM90_TMA_LOADES1C_vS1D_EENS_8epilogue10collective6detail29Sm90TmaWarpSpecializedAdapterINS1H_15DefaultEpilogueISK_SL_SL_NS1G_6thread17LinearCombinationISK_Li1EffLNS1L_9ScaleType4KindE0ELNS_15FloatRoundStyleE2ESK_EENS1_15EpilogueDefaultEEEEEvvEEEEvNT_6ParamsE,"a",@progbits
	.sectionflags	@""
	.align	4
.nv.constant0._ZN7cutlass13device_kernelINS_4gemm6kernel13GemmUniversalIN4cute5tupleIJiiiiEEENS1_10collective13CollectiveMmaINS1_37MainloopSm90TmaGmmaWarpSpecializedFP8ILi4ENS5_IJNS4_1CILi1EEENSA_ILi2EEESB_EEENS1_35KernelTmaWarpSpecializedCooperativeEEENS5_IJNSA_ILi128EEENSA_ILi256EEENSA_ILi32EEEEEENS_12float_e5m2_tENS5_IJlSB_lEEESK_SL_NS4_8TiledMMAINS4_8MMA_AtomIJNS4_4SM904GMMA31MMA_64x256x32_F32E5M2E5M2_SS_TNILNSP_7ScaleInE1ELSR_1EEEEEENS4_6LayoutINS5_IJSC_SB_SB_EEENS5_IJSB_NSA_ILi0EEESW_EEEEENS5_IJNS4_10UnderscoreESZ_SZ_EEEEENS4_23SM90_TMA_LOAD_MULTICASTENS4_14ComposedLayoutINS4_7SwizzleILi1ELi4ELi3EEENS4_18smem_ptr_flag_bitsILi8EEENSU_INS5_IJNSA_ILi8EEESI_EEENS5_IJSI_SB_EEEEEEEvNS4_8identityENS4_13SM90_TMA_LOADES1C_vS1D_EENS_8epilogue10collective6detail29Sm90TmaWarpSpecializedAdapterINS1H_15DefaultEpilogueISK_SL_SL_NS1G_6thread17LinearCombinationISK_Li1EffLNS1L_9ScaleType4KindE0ELNS_15FloatRoundStyleE2ESK_EENS1_15EpilogueDefaultEEEEEvvEEEEvNT_6ParamsE:
	.zero		1664


//--------------------- SYMBOLS --------------------------

	.type		.nv.reservedSmem.offset0,@object
	.size		.nv.reservedSmem.offset0,0x4
